	.headerflags	@"EF_CUDA_TEXMODE_UNIFIED EF_CUDA_64BIT_ADDRESS EF_CUDA_ACCELERATORS EF_CUDA_SM90 EF_CUDA_VIRTUAL_SM(EF_CUDA_SM90)"
	.elftype	@"ET_EXEC"


//--------------------- .nv.info                  --------------------------
	.section	.nv.info,"",@"SHT_CUDA_INFO"
	.align	4


	//----- nvinfo : EIATTR_REGCOUNT
	.align		4
        /*0000*/ 	.byte	0x04, 0x2f
        /*0002*/ 	.short	(.L_1 - .L_0)
	.align		4
.L_0:
        /*0004*/ 	.word	index@(triton_poi_fused_max_pool2d_with_indices_20)
        /*0008*/ 	.word	0x00000050


	//----- nvinfo : EIATTR_MIN_STACK_SIZE
	.align		4
.L_1:
        /*000c*/ 	.byte	0x04, 0x12
        /*000e*/ 	.short	(.L_3 - .L_2)
	.align		4
.L_2:
        /*0010*/ 	.word	index@(triton_poi_fused_max_pool2d_with_indices_20)
        /*0014*/ 	.word	0x00000000


	//----- nvinfo : EIATTR_FRAME_SIZE
	.align		4
.L_3:
        /*0018*/ 	.byte	0x04, 0x11
        /*001a*/ 	.short	(.L_5 - .L_4)
	.align		4
.L_4:
        /*001c*/ 	.word	index@(triton_poi_fused_max_pool2d_with_indices_20)
        /*0020*/ 	.word	0x00000000


	//----- nvinfo : EIATTR_MIN_STACK_SIZE
	.align		4
.L_5:
        /*0024*/ 	.byte	0x04, 0x12
        /*0026*/ 	.short	(.L_7 - .L_6)
	.align		4
.L_6:
        /*0028*/ 	.word	index@(triton_poi_fused_max_pool2d_with_indices_20)
        /*002c*/ 	.word	0x00000000
.L_7:


//--------------------- .nv.info.triton_poi_fused_max_pool2d_with_indices_20 --------------------------
	.section	.nv.info.triton_poi_fused_max_pool2d_with_indices_20,"",@"SHT_CUDA_INFO"
	.sectionflags	@""
	.align	4


	//----- nvinfo : EIATTR_CUDA_API_VERSION
	.align		4
        /*0000*/ 	.byte	0x04, 0x37
        /*0002*/ 	.short	(.L_9 - .L_8)
.L_8:
        /*0004*/ 	.word	0x0000007c


	//----- nvinfo : EIATTR_KPARAM_INFO
	.align		4
.L_9:
        /*0008*/ 	.byte	0x04, 0x17
        /*000a*/ 	.short	(.L_11 - .L_10)
.L_10:
        /*000c*/ 	.word	0x00000000
        /*0010*/ 	.short	0x0004
        /*0012*/ 	.short	0x001c
        /*0014*/ 	.byte	0x00, 0xf0, 0x11, 0x00


	//----- nvinfo : EIATTR_KPARAM_INFO
	.align		4
.L_11:
        /*0018*/ 	.byte	0x04, 0x17
        /*001a*/ 	.short	(.L_13 - .L_12)
.L_12:
        /*001c*/ 	.word	0x00000000
        /*0020*/ 	.short	0x0003
        /*0022*/ 	.short	0x0018
        /*0024*/ 	.byte	0x00, 0xf0, 0x11, 0x00


	//----- nvinfo : EIATTR_KPARAM_INFO
	.align		4
.L_13:
        /*0028*/ 	.byte	0x04, 0x17
        /*002a*/ 	.short	(.L_15 - .L_14)
.L_14:
        /*002c*/ 	.word	0x00000000
        /*0030*/ 	.short	0x0002
        /*0032*/ 	.short	0x0010
        /*0034*/ 	.byte	0x00, 0xf4, 0x21, 0x00


	//----- nvinfo : EIATTR_KPARAM_INFO
	.align		4
.L_15:
        /*0038*/ 	.byte	0x04, 0x17
        /*003a*/ 	.short	(.L_17 - .L_16)
.L_16:
        /*003c*/ 	.word	0x00000000
        /*0040*/ 	.short	0x0001
        /*0042*/ 	.short	0x0008
        /*0044*/ 	.byte	0x00, 0xf4, 0x21, 0x00


	//----- nvinfo : EIATTR_KPARAM_INFO
	.align		4
.L_17:
        /*0048*/ 	.byte	0x04, 0x17
        /*004a*/ 	.short	(.L_19 - .L_18)
.L_18:
        /*004c*/ 	.word	0x00000000
        /*0050*/ 	.short	0x0000
        /*0052*/ 	.short	0x0000
        /*0054*/ 	.byte	0x00, 0xf4, 0x21, 0x00


	//----- nvinfo : EIATTR_SPARSE_MMA_MASK
	.align		4
.L_19:
        /*0058*/ 	.byte	0x03, 0x50
        /*005a*/ 	.short	0x0000


	//----- nvinfo : EIATTR_MAXREG_COUNT
	.align		4
        /*005c*/ 	.byte	0x03, 0x1b
        /*005e*/ 	.short	0x00ff


	//----- nvinfo : EIATTR_EXIT_INSTR_OFFSETS
	.align		4
        /*0060*/ 	.byte	0x04, 0x1c
        /*0062*/ 	.short	(.L_21 - .L_20)


	//   ....[0]....
.L_20:
        /*0064*/ 	.word	0x00002e00


	//   ....[1]....
        /*0068*/ 	.word	0x00002e30


	//----- nvinfo : EIATTR_REQNTID
	.align		4
.L_21:
        /*006c*/ 	.byte	0x04, 0x10
        /*006e*/ 	.short	(.L_23 - .L_22)
.L_22:
        /*0070*/ 	.word	0x00000100
        /*0074*/ 	.word	0x00000001
        /*0078*/ 	.word	0x00000001


	//----- nvinfo : EIATTR_CBANK_PARAM_SIZE
	.align		4
.L_23:
        /*007c*/ 	.byte	0x03, 0x19
        /*007e*/ 	.short	0x0020


	//----- nvinfo : EIATTR_PARAM_CBANK
	.align		4
        /*0080*/ 	.byte	0x04, 0x0a
        /*0082*/ 	.short	(.L_25 - .L_24)
	.align		4
.L_24:
        /*0084*/ 	.word	index@(.nv.constant0.triton_poi_fused_max_pool2d_with_indices_20)
        /*0088*/ 	.short	0x0210
        /*008a*/ 	.short	0x0020


	//----- nvinfo : EIATTR_SW_WAR
	.align		4
.L_25:
        /*008c*/ 	.byte	0x04, 0x36
        /*008e*/ 	.short	(.L_27 - .L_26)
.L_26:
        /*0090*/ 	.word	0x00000008
.L_27:


//--------------------- .nv.callgraph             --------------------------
	.section	.nv.callgraph,"",@"SHT_CUDA_CALLGRAPH"
	.align	4
	.sectionentsize	8
	.align		4
        /*0000*/ 	.word	0x00000000
	.align		4
        /*0004*/ 	.word	0xffffffff
	.align		4
        /*0008*/ 	.word	0x00000000
	.align		4
        /*000c*/ 	.word	0xfffffffe
	.align		4
        /*0010*/ 	.word	0x00000000
	.align		4
        /*0014*/ 	.word	0xfffffffd
	.align		4
        /*0018*/ 	.word	0x00000000
	.align		4
        /*001c*/ 	.word	0xfffffffc


//--------------------- .text.triton_poi_fused_max_pool2d_with_indices_20 --------------------------
	.section	.text.triton_poi_fused_max_pool2d_with_indices_20,"ax",@progbits
	.sectionflags	@"SHF_BARRIERS=1"
	.align	128
        .global         triton_poi_fused_max_pool2d_with_indices_20
        .type           triton_poi_fused_max_pool2d_with_indices_20,@function
        .size           triton_poi_fused_max_pool2d_with_indices_20,(.L_x_1 - triton_poi_fused_max_pool2d_with_indices_20)
        .other          triton_poi_fused_max_pool2d_with_indices_20,@"STO_CUDA_ENTRY STV_DEFAULT"
triton_poi_fused_max_pool2d_with_indices_20:
.text.triton_poi_fused_max_pool2d_with_indices_20:
[----:B------:R-:W0:Y:S01]  /*0000*/  LDC R1, c[0x0][0x28] ;  /* 0x00000a00ff017b82 */ /* 0x000e220000000800 */
[----:B------:R-:W1:Y:S07]  /*0010*/  S2R R54, SR_CTAID.X ;  /* 0x0000000000367919 */ /* 0x000e6e0000002500 */
[----:B------:R-:W2:Y:S01]  /*0020*/  LDC.64 R38, c[0x0][0x210] ;  /* 0x00008400ff267b82 */ /* 0x000ea20000000a00 */
[----:B------:R-:W-:Y:S01]  /*0030*/  IMAD.MOV.U32 R55, RZ, RZ, RZ ;  /* 0x000000ffff377224 */ /* 0x000fe200078e00ff */
[----:B------:R-:W-:Y:S01]  /*0040*/  ULDC.64 UR6, c[0x0][0x208] ;  /* 0x0000820000067ab9 */ /* 0x000fe20000000a00 */
[----:B------:R-:W3:Y:S01]  /*0050*/  S2R R51, SR_TID.X ;  /* 0x0000000000337919 */ /* 0x000ee20000002100 */
[----:B------:R-:W-:-:S02]  /*0060*/  CS2R R56, SRZ ;  /* 0x0000000000387805 */ /* 0x000fc4000001ff00 */
[----:B------:R-:W-:Y:S01]  /*0070*/  CS2R R58, SRZ ;  /* 0x00000000003a7805 */ /* 0x000fe2000001ff00 */
[----:B------:R-:W4:Y:S01]  /*0080*/  S2R R52, SR_CTAID.Y ;  /* 0x0000000000347919 */ /* 0x000f220000002600 */
[----:B-1----:R-:W-:Y:S01]  /*0090*/  IMAD.SHL.U32 R54, R54, 0x10, RZ ;  /* 0x0000001036367824 */ /* 0x002fe200078e00ff */
[----:B---3--:R-:W-:-:S04]  /*00a0*/  SHF.R.U32.HI R53, RZ, 0x4, R51 ;  /* 0x00000004ff357819 */ /* 0x008fc80000011633 */
[----:B------:R-:W-:Y:S02]  /*00b0*/  LOP3.LUT R0, R54, 0xf, R51, 0xf8, !PT ;  /* 0x0000000f36007812 */ /* 0x000fe400078ef833 */
[----:B------:R-:W-:Y:S02]  /*00c0*/  SGXT.U32 R53, R53, 0x4 ;  /* 0x000000043535781a */ /* 0x000fe40000000000 */
[----:B------:R-:W-:Y:S02]  /*00d0*/  SHF.R.S32.HI R3, RZ, 0x1f, R0 ;  /* 0x0000001fff037819 */ /* 0x000fe40000011400 */
[----:B----4-:R-:W-:Y:S02]  /*00e0*/  PRMT R10, R53, 0x6540, R52 ;  /* 0x00006540350a7816 */ /* 0x010fe40000000034 */
[----:B------:R-:W-:Y:S02]  /*00f0*/  LEA.HI R3, R3, R0, RZ, 0x2 ;  /* 0x0000000003037211 */ /* 0x000fe400078f10ff */
[----:B------:R-:W-:Y:S01]  /*0100*/  ISETP.GE.AND P0, PT, R0, 0x10, PT ;  /* 0x000000100000780c */ /* 0x000fe20003f06270 */
[----:B------:R-:W-:Y:S01]  /*0110*/  IMAD.SHL.U32 R10, R10, 0x40, RZ ;  /* 0x000000400a0a7824 */ /* 0x000fe200078e00ff */
[C---:B------:R-:W-:Y:S01]  /*0120*/  LOP3.LUT R5, R3.reuse, 0x7ffffffc, RZ, 0xc0, !PT ;  /* 0x7ffffffc03057812 */ /* 0x040fe200078ec0ff */
[----:B------:R-:W-:-:S03]  /*0130*/  IMAD.SHL.U32 R3, R3, 0x4, RZ ;  /* 0x0000000403037824 */ /* 0x000fc600078e00ff */
[----:B------:R-:W-:Y:S01]  /*0140*/  LOP3.LUT R9, R10, 0x400, RZ, 0xfc, !PT ;  /* 0x000004000a097812 */ /* 0x000fe200078efcff */
[----:B------:R-:W-:Y:S01]  /*0150*/  IMAD.IADD R5, R0, 0x1, -R5 ;  /* 0x0000000100057824 */ /* 0x000fe200078e0a05 */
[----:B------:R-:W-:Y:S02]  /*0160*/  LOP3.LUT R2, R3, 0xfffffff0, RZ, 0xc0, !PT ;  /* 0xfffffff003027812 */ /* 0x000fe400078ec0ff */
[C---:B------:R-:W-:Y:S02]  /*0170*/  LOP3.LUT R8, R10.reuse, 0x800, RZ, 0xfc, !PT ;  /* 0x000008000a087812 */ /* 0x040fe400078efcff */
[----:B------:R-:W-:Y:S01]  /*0180*/  LOP3.LUT R7, R10, 0xc00, RZ, 0xfc, !PT ;  /* 0x00000c000a077812 */ /* 0x000fe200078efcff */
[----:B------:R-:W-:-:S04]  /*0190*/  IMAD R73, R5, 0x2, R2 ;  /* 0x0000000205497824 */ /* 0x000fc800078e0202 */
[C---:B------:R-:W-:Y:S02]  /*01a0*/  IMAD.IADD R3, R73.reuse, 0x1, R10 ;  /* 0x0000000149037824 */ /* 0x040fe400078e020a */
[----:B------:R-:W-:Y:S02]  /*01b0*/  IMAD.IADD R13, R73, 0x1, R9 ;  /* 0x00000001490d7824 */ /* 0x000fe400078e0209 */
[----:B--2---:R-:W-:-:S04]  /*01c0*/  IMAD.WIDE R2, R3, 0x4, R38 ;  /* 0x0000000403027825 */ /* 0x004fc800078e0226 */
[C---:B------:R-:W-:Y:S01]  /*01d0*/  IMAD.IADD R15, R73.reuse, 0x1, R8 ;  /* 0x00000001490f7824 */ /* 0x040fe200078e0208 */
[----:B------:R1:W2:Y:S01]  /*01e0*/  @!P0 LDG.E.EL R55, desc[UR6][R2.64] ;  /* 0x0000000602378981 */ /* 0x0002a2000c2e1900 */
[----:B------:R-:W-:Y:S01]  /*01f0*/  IMAD.IADD R17, R73, 0x1, R7 ;  /* 0x0000000149117824 */ /* 0x000fe200078e0207 */
[C---:B------:R-:W-:Y:S01]  /*0200*/  LOP3.LUT R6, R10.reuse, 0x1000, RZ, 0xfc, !PT ;  /* 0x000010000a067812 */ /* 0x040fe200078efcff */
[----:B------:R-:W-:Y:S01]  /*0210*/  IMAD.WIDE R12, R13, 0x4, R38 ;  /* 0x000000040d0c7825 */ /* 0x000fe200078e0226 */
[----:B------:R-:W-:-:S03]  /*0220*/  LOP3.LUT R5, R10, 0x1400, RZ, 0xfc, !PT ;  /* 0x000014000a057812 */ /* 0x000fc600078efcff */
[--C-:B------:R-:W-:Y:S01]  /*0230*/  IMAD.WIDE R14, R15, 0x4, R38.reuse ;  /* 0x000000040f0e7825 */ /* 0x100fe200078e0226 */
[----:B------:R-:W-:Y:S01]  /*0240*/  CS2R R62, SRZ ;  /* 0x00000000003e7805 */ /* 0x000fe2000001ff00 */
[----:B------:R3:W4:Y:S01]  /*0250*/  @!P0 LDG.E.EL R56, desc[UR6][R12.64] ;  /* 0x000000060c388981 */ /* 0x000722000c2e1900 */
[C---:B-1----:R-:W-:Y:S01]  /*0260*/  LOP3.LUT R2, R10.reuse, 0x2000, RZ, 0xfc, !PT ;  /* 0x000020000a027812 */ /* 0x042fe200078efcff */
[----:B------:R-:W-:Y:S01]  /*0270*/  IMAD.WIDE R16, R17, 0x4, R38 ;  /* 0x0000000411107825 */ /* 0x000fe200078e0226 */
[C---:B------:R-:W-:Y:S01]  /*0280*/  LOP3.LUT R4, R10.reuse, 0x1800, RZ, 0xfc, !PT ;  /* 0x000018000a047812 */ /* 0x040fe200078efcff */
[----:B------:R1:W5:Y:S02]  /*0290*/  @!P0 LDG.E.EL R57, desc[UR6][R14.64] ;  /* 0x000000060e398981 */ /* 0x000364000c2e1900 */
[----:B------:R-:W-:Y:S01]  /*02a0*/  IMAD.IADD R21, R73, 0x1, R2 ;  /* 0x0000000149157824 */ /* 0x000fe200078e0202 */
[C---:B------:R-:W-:Y:S01]  /*02b0*/  LOP3.LUT R3, R10.reuse, 0x1c00, RZ, 0xfc, !PT ;  /* 0x00001c000a037812 */ /* 0x040fe200078efcff */
[----:B------:R1:W2:Y:S01]  /*02c0*/  @!P0 LDG.E.EL R58, desc[UR6][R16.64] ;  /* 0x00000006103a8981 */ /* 0x0002a2000c2e1900 */
[----:B------:R-:W-:Y:S01]  /*02d0*/  LOP3.LUT R0, R10, 0x2400, RZ, 0xfc, !PT ;  /* 0x000024000a007812 */ /* 0x000fe200078efcff */
[----:B------:R-:W-:Y:S01]  /*02e0*/  IMAD.WIDE R20, R21, 0x4, R38 ;  /* 0x0000000415147825 */ /* 0x000fe200078e0226 */
[----:B------:R-:W-:-:S03]  /*02f0*/  CS2R R60, SRZ ;  /* 0x00000000003c7805 */ /* 0x000fc6000001ff00 */
[C---:B---3--:R-:W-:Y:S01]  /*0300*/  IMAD.IADD R13, R73.reuse, 0x1, R6 ;  /* 0x00000001490d7824 */ /* 0x048fe200078e0206 */
[----:B------:R3:W2:Y:S01]  /*0310*/  @!P0 LDG.E.EL R63, desc[UR6][R20.64] ;  /* 0x00000006143f8981 */ /* 0x0006a2000c2e1900 */
[C---:B-1----:R-:W-:Y:S01]  /*0320*/  IMAD.IADD R15, R73.reuse, 0x1, R5 ;  /* 0x00000001490f7824 */ /* 0x042fe200078e0205 */
[C---:B------:R-:W-:Y:S01]  /*0330*/  LOP3.LUT R75, R10.reuse, 0x2800, RZ, 0xfc, !PT ;  /* 0x000028000a4b7812 */ /* 0x040fe200078efcff */
[C---:B0-----:R-:W-:Y:S01]  /*0340*/  IMAD.IADD R17, R73.reuse, 0x1, R4 ;  /* 0x0000000149117824 */ /* 0x041fe200078e0204 */
[----:B------:R-:W-:Y:S01]  /*0350*/  LOP3.LUT R77, R10, 0x2c00, RZ, 0xfc, !PT ;  /* 0x00002c000a4d7812 */ /* 0x000fe200078efcff */
[----:B------:R-:W-:Y:S02]  /*0360*/  IMAD.IADD R19, R73, 0x1, R3 ;  /* 0x0000000149137824 */ /* 0x000fe400078e0203 */
[----:B------:R-:W-:-:S04]  /*0370*/  IMAD.WIDE R12, R13, 0x4, R38 ;  /* 0x000000040d0c7825 */ /* 0x000fc800078e0226 */
[----:B------:R-:W-:Y:S01]  /*0380*/  IMAD.WIDE R14, R15, 0x4, R38 ;  /* 0x000000040f0e7825 */ /* 0x000fe200078e0226 */
[----:B------:R-:W-:Y:S01]  /*0390*/  CS2R R64, SRZ ;  /* 0x0000000000407805 */ /* 0x000fe2000001ff00 */
[----:B------:R0:W2:Y:S02]  /*03a0*/  @!P0 LDG.E.EL R59, desc[UR6][R12.64] ;  /* 0x000000060c3b8981 */ /* 0x0000a4000c2e1900 */
[----:B---3--:R-:W-:Y:S01]  /*03b0*/  IMAD.IADD R21, R73, 0x1, R0 ;  /* 0x0000000149157824 */ /* 0x008fe200078e0200 */
[C---:B------:R-:W-:Y:S01]  /*03c0*/  LOP3.LUT R76, R10.reuse, 0x3000, RZ, 0xfc, !PT ;  /* 0x000030000a4c7812 */ /* 0x040fe200078efcff */
[--C-:B------:R-:W-:Y:S01]  /*03d0*/  IMAD.WIDE R16, R17, 0x4, R38.reuse ;  /* 0x0000000411107825 */ /* 0x100fe200078e0226 */
[----:B------:R1:W3:Y:S01]  /*03e0*/  @!P0 LDG.E.EL R60, desc[UR6][R14.64] ;  /* 0x000000060e3c8981 */ /* 0x0002e2000c2e1900 */
[----:B------:R-:W-:Y:S02]  /*03f0*/  LOP3.LUT R74, R10, 0x3400, RZ, 0xfc, !PT ;  /* 0x000034000a4a7812 */ /* 0x000fe400078efcff */
[--C-:B------:R-:W-:Y:S01]  /*0400*/  IMAD.WIDE R18, R19, 0x4, R38.reuse ;  /* 0x0000000413127825 */ /* 0x100fe200078e0226 */
[----:B------:R1:W2:Y:S03]  /*0410*/  @!P0 LDG.E.EL R61, desc[UR6][R16.64] ;  /* 0x00000006103d8981 */ /* 0x0002a6000c2e1900 */
[----:B------:R-:W-:Y:S01]  /*0420*/  IMAD.WIDE R20, R21, 0x4, R38 ;  /* 0x0000000415147825 */ /* 0x000fe200078e0226 */
[----:B------:R1:W2:Y:S03]  /*0430*/  @!P0 LDG.E.EL R62, desc[UR6][R18.64] ;  /* 0x00000006123e8981 */ /* 0x0002a6000c2e1900 */
[C---:B0-----:R-:W-:Y:S01]  /*0440*/  IMAD.IADD R13, R73.reuse, 0x1, R75 ;  /* 0x00000001490d7824 */ /* 0x041fe200078e024b */
[----:B------:R-:W-:Y:S01]  /*0450*/  CS2R R66, SRZ ;  /* 0x0000000000427805 */ /* 0x000fe2000001ff00 */
[C---:B-1----:R-:W-:Y:S01]  /*0460*/  IMAD.IADD R15, R73.reuse, 0x1, R77 ;  /* 0x00000001490f7824 */ /* 0x042fe200078e024d */
[----:B------:R0:W2:Y:S01]  /*0470*/  @!P0 LDG.E.EL R65, desc[UR6][R20.64] ;  /* 0x0000000614418981 */ /* 0x0000a2000c2e1900 */
[----:B------:R-:W-:-:S02]  /*0480*/  VIADD R23, R73, 0x1 ;  /* 0x0000000149177836 */ /* 0x000fc40000000000 */
[C---:B------:R-:W-:Y:S02]  /*0490*/  IMAD.IADD R17, R73.reuse, 0x1, R76 ;  /* 0x0000000149117824 */ /* 0x040fe400078e024c */
[----:B------:R-:W-:Y:S02]  /*04a0*/  IMAD.IADD R19, R73, 0x1, R74 ;  /* 0x0000000149137824 */ /* 0x000fe400078e024a */
[----:B------:R-:W-:-:S04]  /*04b0*/  IMAD.WIDE R12, R13, 0x4, R38 ;  /* 0x000000040d0c7825 */ /* 0x000fc800078e0226 */
[----:B------:R-:W-:Y:S01]  /*04c0*/  IMAD.WIDE R14, R15, 0x4, R38 ;  /* 0x000000040f0e7825 */ /* 0x000fe200078e0226 */
[----:B------:R1:W2:Y:S03]  /*04d0*/  @!P0 LDG.E.EL R64, desc[UR6][R12.64] ;  /* 0x000000060c408981 */ /* 0x0002a6000c2e1900 */
[----:B0-----:R-:W-:Y:S01]  /*04e0*/  IMAD.IADD R21, R10, 0x1, R23 ;  /* 0x000000010a157824 */ /* 0x001fe200078e0217 */
[----:B------:R0:W2:Y:S01]  /*04f0*/  @!P0 LDG.E.EL R67, desc[UR6][R14.64] ;  /* 0x000000060e438981 */ /* 0x0000a2000c2e1900 */
[----:B------:R-:W-:Y:S02]  /*0500*/  VIADD R11, R73, 0x8 ;  /* 0x00000008490b7836 */ /* 0x000fe40000000000 */
[----:B------:R-:W-:Y:S02]  /*0510*/  IMAD.MOV.U32 R69, RZ, RZ, RZ ;  /* 0x000000ffff457224 */ /* 0x000fe400078e00ff */
[----:B------:R-:W-:-:S04]  /*0520*/  IMAD.WIDE R16, R17, 0x4, R38 ;  /* 0x0000000411107825 */ /* 0x000fc800078e0226 */
[--C-:B------:R-:W-:Y:S01]  /*0530*/  IMAD.WIDE R18, R19, 0x4, R38.reuse ;  /* 0x0000000413127825 */ /* 0x100fe200078e0226 */
[----:B------:R0:W2:Y:S03]  /*0540*/  @!P0 LDG.E.EL R66, desc[UR6][R16.64] ;  /* 0x0000000610428981 */ /* 0x0000a6000c2e1900 */
[----:B------:R-:W-:Y:S01]  /*0550*/  IMAD.MOV.U32 R50, RZ, RZ, RZ ;  /* 0x000000ffff327224 */ /* 0x000fe200078e00ff */
[----:B------:R0:W2:Y:S01]  /*0560*/  @!P0 LDG.E.EL R69, desc[UR6][R18.64] ;  /* 0x0000000612458981 */ /* 0x0000a2000c2e1900 */
[----:B------:R-:W-:Y:S01]  /*0570*/  IMAD.WIDE R20, R21, 0x4, R38 ;  /* 0x0000000415147825 */ /* 0x000fe200078e0226 */
[----:B------:R-:W-:-:S03]  /*0580*/  CS2R R48, SRZ ;  /* 0x0000000000307805 */ /* 0x000fc6000001ff00 */
[----:B-1----:R-:W-:Y:S01]  /*0590*/  IMAD.IADD R13, R10, 0x1, R11 ;  /* 0x000000010a0d7824 */ /* 0x002fe200078e020b */
[----:B------:R-:W-:Y:S01]  /*05a0*/  CS2R R46, SRZ ;  /* 0x00000000002e7805 */ /* 0x000fe2000001ff00 */
[--C-:B0-----:R-:W-:Y:S01]  /*05b0*/  IMAD.IADD R15, R9, 0x1, R23.reuse ;  /* 0x00000001090f7824 */ /* 0x101fe200078e0217 */
[----:B------:R-:W2:Y:S01]  /*05c0*/  @!P0 LDG.E.EL R50, desc[UR6][R20.64] ;  /* 0x0000000614328981 */ /* 0x000ea2000c2e1900 */
[----:B------:R-:W-:Y:S02]  /*05d0*/  IMAD.IADD R17, R8, 0x1, R23 ;  /* 0x0000000108117824 */ /* 0x000fe400078e0217 */
[----:B------:R-:W-:-:S04]  /*05e0*/  IMAD.WIDE R12, R13, 0x4, R38 ;  /* 0x000000040d0c7825 */ /* 0x000fc800078e0226 */
[--C-:B------:R-:W-:Y:S01]  /*05f0*/  IMAD.WIDE R18, R15, 0x4, R38.reuse ;  /* 0x000000040f127825 */ /* 0x100fe200078e0226 */
[----:B------:R0:W2:Y:S03]  /*0600*/  @!P0 LDG.E.EL R49, desc[UR6][R12.64] ;  /* 0x000000060c318981 */ /* 0x0000a6000c2e1900 */
[----:B------:R-:W-:Y:S01]  /*0610*/  IMAD.WIDE R16, R17, 0x4, R38 ;  /* 0x0000000411107825 */ /* 0x000fe200078e0226 */
[----:B------:R-:W4:Y:S03]  /*0620*/  @!P0 LDG.E.EL R47, desc[UR6][R18.64] ;  /* 0x00000006122f8981 */ /* 0x000f26000c2e1900 */
[--C-:B------:R-:W-:Y:S01]  /*0630*/  IMAD.IADD R25, R7, 0x1, R23.reuse ;  /* 0x0000000107197824 */ /* 0x100fe200078e0217 */
[----:B------:R-:W-:Y:S01]  /*0640*/  CS2R R36, SRZ ;  /* 0x0000000000247805 */ /* 0x000fe2000001ff00 */
[--C-:B------:R-:W-:Y:S01]  /*0650*/  IMAD.IADD R31, R2, 0x1, R23.reuse ;  /* 0x00000001021f7824 */ /* 0x100fe200078e0217 */
[----:B------:R1:W5:Y:S01]  /*0660*/  @!P0 LDG.E.EL R48, desc[UR6][R16.64] ;  /* 0x0000000610308981 */ /* 0x000362000c2e1900 */
[----:B0-----:R-:W-:Y:S01]  /*0670*/  IMAD.IADD R13, R4, 0x1, R23 ;  /* 0x00000001040d7824 */ /* 0x001fe200078e0217 */
[----:B------:R-:W-:Y:S01]  /*0680*/  CS2R R34, SRZ ;  /* 0x0000000000227805 */ /* 0x000fe2000001ff00 */
[----:B------:R-:W-:-:S04]  /*0690*/  IMAD.WIDE R14, R25, 0x4, R38 ;  /* 0x00000004190e7825 */ /* 0x000fc800078e0226 */
[----:B------:R-:W-:Y:S01]  /*06a0*/  IMAD.IADD R29, R3, 0x1, R23 ;  /* 0x00000001031d7824 */ /* 0x000fe200078e0217 */
[----:B------:R0:W2:Y:S01]  /*06b0*/  @!P0 LDG.E.EL R37, desc[UR6][R14.64] ;  /* 0x000000060e258981 */ /* 0x0000a2000c2e1900 */
[----:B-1----:R-:W-:-:S04]  /*06c0*/  IMAD.WIDE R16, R13, 0x4, R38 ;  /* 0x000000040d107825 */ /* 0x002fc800078e0226 */
[----:B------:R-:W-:Y:S01]  /*06d0*/  IMAD.WIDE R12, R31, 0x4, R38 ;  /* 0x000000041f0c7825 */ /* 0x000fe200078e0226 */
[----:B------:R-:W2:Y:S03]  /*06e0*/  @!P0 LDG.E.EL R36, desc[UR6][R16.64] ;  /* 0x0000000610248981 */ /* 0x000ea6000c2e1900 */
[----:B------:R-:W-:Y:S01]  /*06f0*/  IMAD.IADD R45, R9, 0x1, R11 ;  /* 0x00000001092d7824 */ /* 0x000fe200078e020b */
[----:B------:R1:W2:Y:S01]  /*0700*/  @!P0 LDG.E.EL R34, desc[UR6][R12.64] ;  /* 0x000000060c228981 */ /* 0x0002a2000c2e1900 */
[----:B0-----:R-:W-:Y:S01]  /*0710*/  IMAD.WIDE R14, R29, 0x4, R38 ;  /* 0x000000041d0e7825 */ /* 0x001fe200078e0226 */
[----:B------:R-:W-:-:S03]  /*0720*/  CS2R R28, SRZ ;  /* 0x00000000001c7805 */ /* 0x000fc6000001ff00 */
[----:B-1----:R-:W-:-:S05]  /*0730*/  IMAD.WIDE R12, R45, 0x4, R38 ;  /* 0x000000042d0c7825 */ /* 0x002fca00078e0226 */
[----:B------:R-:W3:Y:S01]  /*0740*/  @!P0 LDG.E.EL R28, desc[UR6][R12.64] ;  /* 0x000000060c1c8981 */ /* 0x000ee2000c2e1900 */
[--C-:B------:R-:W-:Y:S01]  /*0750*/  IMAD.IADD R41, R77, 0x1, R23.reuse ;  /* 0x000000014d297824 */ /* 0x100fe200078e0217 */
[----:B------:R-:W-:Y:S01]  /*0760*/  CS2R R30, SRZ ;  /* 0x00000000001e7805 */ /* 0x000fe2000001ff00 */
[----:B------:R-:W-:Y:S02]  /*0770*/  IMAD.IADD R25, R6, 0x1, R23 ;  /* 0x0000000106197824 */ /* 0x000fe400078e0217 */
[----:B------:R-:W-:-:S04]  /*0780*/  IMAD.WIDE R16, R41, 0x4, R38 ;  /* 0x0000000429107825 */ /* 0x000fc800078e0226 */
[----:B------:R-:W-:Y:S01]  /*0790*/  IMAD.WIDE R20, R25, 0x4, R38 ;  /* 0x0000000419147825 */ /* 0x000fe200078e0226 */
[----:B------:R0:W3:Y:S03]  /*07a0*/  @!P0 LDG.E.EL R30, desc[UR6][R16.64] ;  /* 0x00000006101e8981 */ /* 0x0000e6000c2e1900 */
[--C-:B------:R-:W-:Y:S01]  /*07b0*/  IMAD.IADD R25, R0, 0x1, R23.reuse ;  /* 0x0000000100197824 */ /* 0x100fe200078e0217 */
[----:B------:R-:W-:Y:S01]  /*07c0*/  CS2R R32, SRZ ;  /* 0x0000000000207805 */ /* 0x000fe2000001ff00 */
[----:B------:R1:W3:Y:S01]  /*07d0*/  @!P0 LDG.E.EL R46, desc[UR6][R20.64] ;  /* 0x00000006142e8981 */ /* 0x0002e2000c2e1900 */
[----:B------:R-:W-:Y:S02]  /*07e0*/  IMAD.IADD R43, R76, 0x1, R23 ;  /* 0x000000014c2b7824 */ /* 0x000fe400078e0217 */
[----:B0-----:R-:W-:Y:S02]  /*07f0*/  IMAD.IADD R17, R8, 0x1, R11 ;  /* 0x0000000108117824 */ /* 0x001fe400078e020b */
[----:B------:R0:W3:Y:S01]  /*0800*/  @!P0 LDG.E.EL R33, desc[UR6][R14.64] ;  /* 0x000000060e218981 */ /* 0x0000e2000c2e1900 */
[----:B-1----:R-:W-:Y:S01]  /*0810*/  IMAD.WIDE R20, R25, 0x4, R38 ;  /* 0x0000000419147825 */ /* 0x002fe200078e0226 */
[----:B------:R-:W-:-:S03]  /*0820*/  CS2R R24, SRZ ;  /* 0x0000000000187805 */ /* 0x000fc6000001ff00 */
[----:B------:R-:W-:-:S04]  /*0830*/  IMAD.WIDE R16, R17, 0x4, R38 ;  /* 0x0000000411107825 */ /* 0x000fc800078e0226 */
[----:B------:R-:W-:Y:S01]  /*0840*/  IMAD.MOV.U32 R22, RZ, RZ, RZ ;  /* 0x000000ffff167224 */ /* 0x000fe200078e00ff */
[----:B------:R-:W3:Y:S01]  /*0850*/  @!P0 LDG.E.EL R25, desc[UR6][R16.64] ;  /* 0x0000000610198981 */ /* 0x000ee2000c2e1900 */
[----:B0-----:R-:W-:Y:S01]  /*0860*/  IMAD.WIDE R14, R43, 0x4, R38 ;  /* 0x000000042b0e7825 */ /* 0x001fe200078e0226 */
[C---:B------:R-:W-:Y:S02]  /*0870*/  LOP3.LUT R68, R10.reuse, 0x3800, RZ, 0xfc, !PT ;  /* 0x000038000a447812 */ /* 0x040fe400078efcff */
[----:B------:R-:W-:Y:S01]  /*0880*/  LOP3.LUT R70, R10, 0x3c00, RZ, 0xfc, !PT ;  /* 0x00003c000a467812 */ /* 0x000fe200078efcff */
[C---:B------:R-:W-:Y:S01]  /*0890*/  IMAD.IADD R27, R5.reuse, 0x1, R23 ;  /* 0x00000001051b7824 */ /* 0x040fe200078e0217 */
[----:B------:R0:W3:Y:S01]  /*08a0*/  @!P0 LDG.E.EL R29, desc[UR6][R14.64] ;  /* 0x000000060e1d8981 */ /* 0x0000e2000c2e1900 */
[--C-:B------:R-:W-:Y:S02]  /*08b0*/  IMAD.IADD R13, R6, 0x1, R11.reuse ;  /* 0x00000001060d7824 */ /* 0x100fe400078e020b */
[--C-:B------:R-:W-:Y:S01]  /*08c0*/  IMAD.IADD R45, R5, 0x1, R11.reuse ;  /* 0x00000001052d7824 */ /* 0x100fe200078e020b */
[----:B------:R-:W3:Y:S01]  /*08d0*/  @!P0 LDG.E.EL R32, desc[UR6][R20.64] ;  /* 0x0000000614208981 */ /* 0x000ee2000c2e1900 */
[----:B0-----:R-:W-:-:S04]  /*08e0*/  IMAD.IADD R15, R7, 0x1, R11 ;  /* 0x00000001070f7824 */ /* 0x001fc800078e020b */
[----:B------:R-:W-:-:S05]  /*08f0*/  IMAD.WIDE R14, R15, 0x4, R38 ;  /* 0x000000040f0e7825 */ /* 0x000fca00078e0226 */
[----:B------:R-:W3:Y:S01]  /*0900*/  @!P0 LDG.E.EL R22, desc[UR6][R14.64] ;  /* 0x000000060e168981 */ /* 0x000ee2000c2e1900 */
[----:B------:R-:W-:-:S04]  /*0910*/  IMAD.WIDE R18, R27, 0x4, R38 ;  /* 0x000000041b127825 */ /* 0x000fc800078e0226 */
[--C-:B------:R-:W-:Y:S01]  /*0920*/  IMAD.IADD R27, R75, 0x1, R23.reuse ;  /* 0x000000014b1b7824 */ /* 0x100fe200078e0217 */
[----:B------:R0:W5:Y:S01]  /*0930*/  @!P0 LDG.E.EL R35, desc[UR6][R18.64] ;  /* 0x0000000612238981 */ /* 0x000162000c2e1900 */
[--C-:B------:R-:W-:Y:S02]  /*0940*/  IMAD.IADD R43, R74, 0x1, R23.reuse ;  /* 0x000000014a2b7824 */ /* 0x100fe400078e0217 */
[----:B------:R-:W-:Y:S02]  /*0950*/  IMAD.IADD R41, R68, 0x1, R23 ;  /* 0x0000000144297824 */ /* 0x000fe400078e0217 */
[----:B0-----:R-:W-:-:S05]  /*0960*/  IMAD.WIDE R18, R27, 0x4, R38 ;  /* 0x000000041b127825 */ /* 0x001fca00078e0226 */
[----:B------:R0:W5:Y:S01]  /*0970*/  @!P0 LDG.E.EL R31, desc[UR6][R18.64] ;  /* 0x00000006121f8981 */ /* 0x000162000c2e1900 */
[----:B------:R-:W-:-:S04]  /*0980*/  IMAD.WIDE R12, R13, 0x4, R38 ;  /* 0x000000040d0c7825 */ /* 0x000fc800078e0226 */
[----:B0-----:R-:W-:Y:S02]  /*0990*/  IMAD.IADD R19, R70, 0x1, R23 ;  /* 0x0000000146137824 */ /* 0x001fe400078e0217 */
[----:B------:R-:W-:-:S06]  /*09a0*/  IMAD.MOV.U32 R23, RZ, RZ, RZ ;  /* 0x000000ffff177224 */ /* 0x000fcc00078e00ff */
[----:B------:R-:W5:Y:S01]  /*09b0*/  @!P0 LDG.E.EL R23, desc[UR6][R12.64] ;  /* 0x000000060c178981 */ /* 0x000f62000c2e1900 */
[----:B------:R-:W-:Y:S01]  /*09c0*/  CS2R R20, SRZ ;  /* 0x0000000000147805 */ /* 0x000fe2000001ff00 */
[----:B------:R-:W-:-:S05]  /*09d0*/  IMAD.WIDE R44, R45, 0x4, R38 ;  /* 0x000000042d2c7825 */ /* 0x000fca00078e0226 */
[----:B------:R-:W5:Y:S01]  /*09e0*/  @!P0 LDG.E.EL R20, desc[UR6][R44.64] ;  /* 0x000000062c148981 */ /* 0x000f62000c2e1900 */
[----:B------:R-:W-:Y:S01]  /*09f0*/  CS2R R26, SRZ ;  /* 0x00000000001a7805 */ /* 0x000fe2000001ff00 */
[----:B------:R-:W-:-:S04]  /*0a00*/  IMAD.WIDE R40, R41, 0x4, R38 ;  /* 0x0000000429287825 */ /* 0x000fc800078e0226 */
[----:B------:R-:W-:Y:S01]  /*0a10*/  IMAD.IADD R71, R4, 0x1, R11 ;  /* 0x0000000104477824 */ /* 0x000fe200078e020b */
[----:B------:R0:W5:Y:S01]  /*0a20*/  @!P0 LDG.E.EL R27, desc[UR6][R40.64] ;  /* 0x00000006281b8981 */ /* 0x000162000c2e1900 */
[----:B------:R-:W-:-:S04]  /*0a30*/  IMAD.WIDE R42, R43, 0x4, R38 ;  /* 0x000000042b2a7825 */ /* 0x000fc800078e0226 */
[--C-:B------:R-:W-:Y:S01]  /*0a40*/  IMAD.WIDE R18, R19, 0x4, R38.reuse ;  /* 0x0000000413127825 */ /* 0x100fe200078e0226 */
[----:B------:R1:W5:Y:S03]  /*0a50*/  @!P0 LDG.E.EL R26, desc[UR6][R42.64] ;  /* 0x000000062a1a8981 */ /* 0x000366000c2e1900 */
[----:B0-----:R-:W-:Y:S01]  /*0a60*/  IMAD.WIDE R40, R71, 0x4, R38 ;  /* 0x0000000447287825 */ /* 0x001fe200078e0226 */
[----:B------:R0:W5:Y:S04]  /*0a70*/  @!P0 LDG.E.EL R24, desc[UR6][R18.64] ;  /* 0x0000000612188981 */ /* 0x000168000c2e1900 */
[----:B------:R0:W5:Y:S01]  /*0a80*/  @!P0 LDG.E.EL R21, desc[UR6][R40.64] ;  /* 0x0000000628158981 */ /* 0x000162000c2e1900 */
[----:B-1----:R-:W-:-:S04]  /*0a90*/  IMAD.IADD R43, R3, 0x1, R11 ;  /* 0x00000001032b7824 */ /* 0x002fc800078e020b */
[----:B------:R-:W-:Y:S01]  /*0aa0*/  IMAD.WIDE R14, R43, 0x4, R38 ;  /* 0x000000042b0e7825 */ /* 0x000fe200078e0226 */
[----:B0-----:R-:W-:-:S06]  /*0ab0*/  CS2R R18, SRZ ;  /* 0x0000000000127805 */ /* 0x001fcc000001ff00 */
[----:B------:R0:W5:Y:S01]  /*0ac0*/  @!P0 LDG.E.EL R18, desc[UR6][R14.64] ;  /* 0x000000060e128981 */ /* 0x000162000c2e1900 */
[----:B------:R-:W-:-:S04]  /*0ad0*/  IMAD.IADD R43, R2, 0x1, R11 ;  /* 0x00000001022b7824 */ /* 0x000fc800078e020b */
[----:B------:R-:W-:-:S05]  /*0ae0*/  IMAD.WIDE R42, R43, 0x4, R38 ;  /* 0x000000042b2a7825 */ /* 0x000fca00078e0226 */
[----:B------:R1:W5:Y:S01]  /*0af0*/  @!P0 LDG.E.EL R19, desc[UR6][R42.64] ;  /* 0x000000062a138981 */ /* 0x000362000c2e1900 */
[----:B------:R-:W-:Y:S01]  /*0b00*/  IMAD.IADD R71, R0, 0x1, R11 ;  /* 0x0000000100477824 */ /* 0x000fe200078e020b */
[----:B------:R-:W-:-:S03]  /*0b10*/  CS2R R16, SRZ ;  /* 0x0000000000107805 */ /* 0x000fc6000001ff00 */
[----:B------:R-:W-:-:S05]  /*0b20*/  IMAD.WIDE R12, R71, 0x4, R38 ;  /* 0x00000004470c7825 */ /* 0x000fca00078e0226 */
[----:B------:R1:W5:Y:S01]  /*0b30*/  @!P0 LDG.E.EL R17, desc[UR6][R12.64] ;  /* 0x000000060c118981 */ /* 0x000362000c2e1900 */
[--C-:B------:R-:W-:Y:S02]  /*0b40*/  IMAD.IADD R41, R77, 0x1, R11.reuse ;  /* 0x000000014d297824 */ /* 0x100fe400078e020b */
[----:B------:R-:W-:Y:S01]  /*0b50*/  IMAD.IADD R71, R75, 0x1, R11 ;  /* 0x000000014b477824 */ /* 0x000fe200078e020b */
[----:B0-----:R-:W-:Y:S01]  /*0b60*/  CS2R R14, SRZ ;  /* 0x00000000000e7805 */ /* 0x001fe2000001ff00 */
[----:B------:R-:W-:-:S04]  /*0b70*/  IMAD.WIDE R40, R41, 0x4, R38 ;  /* 0x0000000429287825 */ /* 0x000fc800078e0226 */
[----:B------:R-:W-:Y:S01]  /*0b80*/  IMAD.WIDE R44, R71, 0x4, R38 ;  /* 0x00000004472c7825 */ /* 0x000fe200078e0226 */
[----:B------:R0:W5:Y:S03]  /*0b90*/  @!P0 LDG.E.EL R15, desc[UR6][R40.64] ;  /* 0x00000006280f8981 */ /* 0x000166000c2e1900 */
[--C-:B------:R-:W-:Y:S01]  /*0ba0*/  IMAD.IADD R71, R76, 0x1, R11.reuse ;  /* 0x000000014c477824 */ /* 0x100fe200078e020b */
[----:B------:R0:W5:Y:S01]  /*0bb0*/  @!P0 LDG.E.EL R16, desc[UR6][R44.64] ;  /* 0x000000062c108981 */ /* 0x000162000c2e1900 */
[----:B-1----:R-:W-:Y:S01]  /*0bc0*/  IMAD.IADD R43, R74, 0x1, R11 ;  /* 0x000000014a2b7824 */ /* 0x002fe200078e020b */
[----:B------:R-:W-:Y:S01]  /*0bd0*/  CS2R R12, SRZ ;  /* 0x00000000000c7805 */ /* 0x000fe2000001ff00 */
[----:B0-----:R-:W-:-:S04]  /*0be0*/  IMAD.WIDE R40, R71, 0x4, R38 ;  /* 0x0000000447287825 */ /* 0x001fc800078e0226 */
[--C-:B------:R-:W-:Y:S01]  /*0bf0*/  IMAD.IADD R45, R68, 0x1, R11.reuse ;  /* 0x00000001442d7824 */ /* 0x100fe200078e020b */
[----:B------:R0:W5:Y:S01]  /*0c00*/  @!P0 LDG.E.EL R14, desc[UR6][R40.64] ;  /* 0x00000006280e8981 */ /* 0x000162000c2e1900 */
[----:B------:R-:W-:Y:S02]  /*0c10*/  IMAD.IADD R71, R70, 0x1, R11 ;  /* 0x0000000146477824 */ /* 0x000fe400078e020b */
[----:B------:R-:W-:-:S04]  /*0c20*/  IMAD.WIDE R42, R43, 0x4, R38 ;  /* 0x000000042b2a7825 */ /* 0x000fc800078e0226 */
[--C-:B------:R-:W-:Y:S01]  /*0c30*/  IMAD.WIDE R44, R45, 0x4, R38.reuse ;  /* 0x000000042d2c7825 */ /* 0x100fe200078e0226 */
[----:B------:R1:W5:Y:S03]  /*0c40*/  @!P0 LDG.E.EL R13, desc[UR6][R42.64] ;  /* 0x000000062a0d8981 */ /* 0x000366000c2e1900 */
[----:B0-----:R-:W-:Y:S01]  /*0c50*/  IMAD.WIDE R40, R71, 0x4, R38 ;  /* 0x0000000447287825 */ /* 0x001fe200078e0226 */
[----:B------:R0:W5:Y:S03]  /*0c60*/  @!P0 LDG.E.EL R12, desc[UR6][R44.64] ;  /* 0x000000062c0c8981 */ /* 0x000166000c2e1900 */
[----:B------:R-:W-:Y:S02]  /*0c70*/  IMAD.IADD R71, R73, 0x1, R68 ;  /* 0x0000000149477824 */ /* 0x000fe400078e0244 */
[----:B------:R-:W-:-:S02]  /*0c80*/  IMAD.MOV.U32 R11, RZ, RZ, RZ ;  /* 0x000000ffff0b7224 */ /* 0x000fc400078e00ff */
[----:B------:R-:W-:Y:S02]  /*0c90*/  IMAD.MOV.U32 R72, RZ, RZ, RZ ;  /* 0x000000ffff487224 */ /* 0x000fe400078e00ff */
[----:B-1----:R-:W-:Y:S02]  /*0ca0*/  IMAD.WIDE R42, R71, 0x4, R38 ;  /* 0x00000004472a7825 */ /* 0x002fe400078e0226 */
[----:B------:R1:W5:Y:S02]  /*0cb0*/  @!P0 LDG.E.EL R11, desc[UR6][R40.64] ;  /* 0x00000006280b8981 */ /* 0x000364000c2e1900 */
[C---:B0-----:R-:W-:Y:S02]  /*0cc0*/  IMAD.IADD R45, R73.reuse, 0x1, R70 ;  /* 0x00000001492d7824 */ /* 0x041fe400078e0246 */
[----:B------:R-:W-:Y:S01]  /*0cd0*/  VIADD R73, R73, 0x9 ;  /* 0x0000000949497836 */ /* 0x000fe20000000000 */
[----:B------:R0:W5:Y:S01]  /*0ce0*/  @!P0 LDG.E.EL R72, desc[UR6][R42.64] ;  /* 0x000000062a488981 */ /* 0x000162000c2e1900 */
[----:B------:R-:W-:-:S02]  /*0cf0*/  IMAD.MOV.U32 R71, RZ, RZ, RZ ;  /* 0x000000ffff477224 */ /* 0x000fc400078e00ff */
[--C-:B-1----:R-:W-:Y:S02]  /*0d00*/  IMAD.IADD R41, R10, 0x1, R73.reuse ;  /* 0x000000010a297824 */ /* 0x102fe400078e0249 */
[----:B------:R-:W-:Y:S02]  /*0d10*/  IMAD.MOV.U32 R10, RZ, RZ, RZ ;  /* 0x000000ffff0a7224 */ /* 0x000fe400078e00ff */
[----:B0-----:R-:W-:Y:S02]  /*0d20*/  IMAD.IADD R43, R9, 0x1, R73 ;  /* 0x00000001092b7824 */ /* 0x001fe400078e0249 */
[----:B------:R-:W-:Y:S02]  /*0d30*/  IMAD.MOV.U32 R9, RZ, RZ, RZ ;  /* 0x000000ffff097224 */ /* 0x000fe400078e00ff */
[----:B------:R-:W-:-:S04]  /*0d40*/  IMAD.WIDE R44, R45, 0x4, R38 ;  /* 0x000000042d2c7825 */ /* 0x000fc800078e0226 */
[--C-:B------:R-:W-:Y:S01]  /*0d50*/  IMAD.WIDE R40, R41, 0x4, R38.reuse ;  /* 0x0000000429287825 */ /* 0x100fe200078e0226 */
[----:B------:R0:W5:Y:S03]  /*0d60*/  @!P0 LDG.E.EL R71, desc[UR6][R44.64] ;  /* 0x000000062c478981 */ /* 0x000166000c2e1900 */
[----:B------:R-:W-:Y:S01]  /*0d70*/  IMAD.WIDE R42, R43, 0x4, R38 ;  /* 0x000000042b2a7825 */ /* 0x000fe200078e0226 */
[----:B------:R1:W5:Y:S04]  /*0d80*/  @!P0 LDG.E.EL R10, desc[UR6][R40.64] ;  /* 0x00000006280a8981 */ /* 0x000368000c2e1900 */
[----:B------:R1:W5:Y:S01]  /*0d90*/  @!P0 LDG.E.EL R9, desc[UR6][R42.64] ;  /* 0x000000062a098981 */ /* 0x000362000c2e1900 */
[----:B0-----:R-:W-:-:S02]  /*0da0*/  IMAD.IADD R45, R8, 0x1, R73 ;  /* 0x00000001082d7824 */ /* 0x001fc400078e0249 */
[--C-:B-1----:R-:W-:Y:S02]  /*0db0*/  IMAD.IADD R41, R7, 0x1, R73.reuse ;  /* 0x0000000107297824 */ /* 0x102fe400078e0249 */
[----:B------:R-:W-:Y:S02]  /*0dc0*/  IMAD.IADD R43, R6, 0x1, R73 ;  /* 0x00000001062b7824 */ /* 0x000fe400078e0249 */
[----:B------:R-:W-:Y:S02]  /*0dd0*/  IMAD.MOV.U32 R8, RZ, RZ, RZ ;  /* 0x000000ffff087224 */ /* 0x000fe400078e00ff */
[----:B------:R-:W-:Y:S02]  /*0de0*/  IMAD.MOV.U32 R7, RZ, RZ, RZ ;  /* 0x000000ffff077224 */ /* 0x000fe400078e00ff */
        /* <DEDUP_REMOVED lines=9> */
[----:B----4-:R-:W-:Y:S02]  /*0e80*/  IMAD.IADD R43, R3, 0x1, R73 ;  /* 0x00000001032b7824 */ /* 0x010fe400078e0249 */
[----:B------:R-:W-:Y:S02]  /*0e90*/  IMAD.MOV.U32 R5, RZ, RZ, RZ ;  /* 0x000000ffff057224 */ /* 0x000fe400078e00ff */
[----:B------:R-:W-:Y:S02]  /*0ea0*/  IMAD.MOV.U32 R4, RZ, RZ, RZ ;  /* 0x000000ffff047224 */ /* 0x000fe400078e00ff */
[----:B------:R-:W-:Y:S02]  /*0eb0*/  IMAD.MOV.U32 R3, RZ, RZ, RZ ;  /* 0x000000ffff037224 */ /* 0x000fe400078e00ff */
[----:B------:R-:W-:Y:S01]  /*0ec0*/  IMAD.WIDE R44, R45, 0x4, R38 ;  /* 0x000000042d2c7825 */ /* 0x000fe200078e0226 */
[----:B--2---:R-:W-:-:S03]  /*0ed0*/  FSETP.GT.AND P3, PT, R50, R55, PT ;  /* 0x000000373200720b */ /* 0x004fc60003f64000 */
[--C-:B------:R-:W-:Y:S01]  /*0ee0*/  IMAD.WIDE R40, R41, 0x4, R38.reuse ;  /* 0x0000000429287825 */ /* 0x100fe200078e0226 */
[----:B------:R0:W2:Y:S03]  /*0ef0*/  @!P0 LDG.E.EL R5, desc[UR6][R44.64] ;  /* 0x000000062c058981 */ /* 0x0000a6000c2e1900 */
[----:B------:R-:W-:Y:S01]  /*0f00*/  IMAD.WIDE R42, R43, 0x4, R38 ;  /* 0x000000042b2a7825 */ /* 0x000fe200078e0226 */
[----:B------:R1:W4:Y:S01]  /*0f10*/  @!P0 LDG.E.EL R4, desc[UR6][R40.64] ;  /* 0x0000000628048981 */ /* 0x000322000c2e1900 */
[----:B------:R-:W-:-:S03]  /*0f20*/  FSETP.GT.AND P2, PT, R47, R56, PT ;  /* 0x000000382f00720b */ /* 0x000fc60003f44000 */
[----:B------:R1:W2:Y:S01]  /*0f30*/  @!P0 LDG.E.EL R3, desc[UR6][R42.64] ;  /* 0x000000062a038981 */ /* 0x0002a2000c2e1900 */
[--C-:B0-----:R-:W-:Y:S02]  /*0f40*/  IMAD.IADD R45, R2, 0x1, R73.reuse ;  /* 0x00000001022d7824 */ /* 0x101fe400078e0249 */
[--C-:B-1----:R-:W-:Y:S02]  /*0f50*/  IMAD.IADD R41, R0, 0x1, R73.reuse ;  /* 0x0000000100297824 */ /* 0x102fe400078e0249 */
[----:B------:R-:W-:Y:S02]  /*0f60*/  IMAD.IADD R43, R75, 0x1, R73 ;  /* 0x000000014b2b7824 */ /* 0x000fe400078e0249 */
[----:B------:R-:W-:Y:S02]  /*0f70*/  IMAD.MOV.U32 R2, RZ, RZ, RZ ;  /* 0x000000ffff027224 */ /* 0x000fe400078e00ff */
[----:B------:R-:W-:Y:S02]  /*0f80*/  IMAD.MOV.U32 R0, RZ, RZ, RZ ;  /* 0x000000ffff007224 */ /* 0x000fe400078e00ff */
[----:B------:R-:W-:Y:S01]  /*0f90*/  IMAD.MOV.U32 R75, RZ, RZ, RZ ;  /* 0x000000ffff4b7224 */ /* 0x000fe200078e00ff */
[----:B------:R-:W-:Y:S01]  /*0fa0*/  FSETP.NAN.AND P1, PT, R50, R50, PT ;  /* 0x000000323200720b */ /* 0x000fe20003f28000 */
[----:B------:R-:W-:-:S04]  /*0fb0*/  IMAD.WIDE R44, R45, 0x4, R38 ;  /* 0x000000042d2c7825 */ /* 0x000fc800078e0226 */
[--C-:B------:R-:W-:Y:S01]  /*0fc0*/  IMAD.WIDE R40, R41, 0x4, R38.reuse ;  /* 0x0000000429287825 */ /* 0x100fe200078e0226 */
[----:B------:R0:W2:Y:S03]  /*0fd0*/  @!P0 LDG.E.EL R2, desc[UR6][R44.64] ;  /* 0x000000062c028981 */ /* 0x0000a6000c2e1900 */
[----:B------:R-:W-:Y:S01]  /*0fe0*/  IMAD.WIDE R42, R43, 0x4, R38 ;  /* 0x000000042b2a7825 */ /* 0x000fe200078e0226 */
[----:B------:R1:W2:Y:S01]  /*0ff0*/  @!P0 LDG.E.EL R0, desc[UR6][R40.64] ;  /* 0x0000000628008981 */ /* 0x0002a2000c2e1900 */
[----:B------:R-:W-:Y:S02]  /*1000*/  @!P3 FSEL R50, R50, R55, P1 ;  /* 0x000000373232b208 */ /* 0x000fe40000800000 */
[----:B------:R-:W-:Y:S01]  /*1010*/  FSETP.NAN.AND P1, PT, R47, R47, PT ;  /* 0x0000002f2f00720b */ /* 0x000fe20003f28000 */
[----:B------:R1:W2:Y:S01]  /*1020*/  @!P0 LDG.E.EL R75, desc[UR6][R42.64] ;  /* 0x000000062a4b8981 */ /* 0x0002a2000c2e1900 */
[----:B0-----:R-:W-:-:S02]  /*1030*/  IMAD.IADD R45, R77, 0x1, R73 ;  /* 0x000000014d2d7824 */ /* 0x001fc400078e0249 */
[--C-:B-1----:R-:W-:Y:S02]  /*1040*/  IMAD.IADD R41, R76, 0x1, R73.reuse ;  /* 0x000000014c297824 */ /* 0x102fe400078e0249 */
[----:B------:R-:W-:Y:S01]  /*1050*/  IMAD.IADD R43, R74, 0x1, R73 ;  /* 0x000000014a2b7824 */ /* 0x000fe200078e0249 */
[----:B------:R-:W-:Y:S01]  /*1060*/  @!P2 FSEL R47, R47, R56, P1 ;  /* 0x000000382f2fa208 */ /* 0x000fe20000800000 */
[----:B------:R-:W-:Y:S02]  /*1070*/  IMAD.MOV.U32 R77, RZ, RZ, RZ ;  /* 0x000000ffff4d7224 */ /* 0x000fe400078e00ff */
[----:B------:R-:W-:Y:S02]  /*1080*/  IMAD.MOV.U32 R76, RZ, RZ, RZ ;  /* 0x000000ffff4c7224 */ /* 0x000fe400078e00ff */
[----:B------:R-:W-:Y:S02]  /*1090*/  IMAD.MOV.U32 R74, RZ, RZ, RZ ;  /* 0x000000ffff4a7224 */ /* 0x000fe400078e00ff */
[----:B------:R-:W-:-:S04]  /*10a0*/  IMAD.WIDE R44, R45, 0x4, R38 ;  /* 0x000000042d2c7825 */ /* 0x000fc800078e0226 */
[----:B------:R-:W-:-:S04]  /*10b0*/  IMAD.WIDE R40, R41, 0x4, R38 ;  /* 0x0000000429287825 */ /* 0x000fc800078e0226 */
[----:B------:R-:W-:Y:S01]  /*10c0*/  IMAD.WIDE R42, R43, 0x4, R38 ;  /* 0x000000042b2a7825 */ /* 0x000fe200078e0226 */
[----:B---3--:R-:W-:Y:S01]  /*10d0*/  FSETP.GEU.AND P4, PT, R47, R28, PT ;  /* 0x0000001c2f00720b */ /* 0x008fe20003f8e000 */
[----:B------:R0:W3:Y:S02]  /*10e0*/  @!P0 LDG.E.EL R77, desc[UR6][R44.64] ;  /* 0x000000062c4d8981 */ /* 0x0000e4000c2e1900 */
[--C-:B------:R-:W-:Y:S02]  /*10f0*/  IMAD.IADD R55, R68, 0x1, R73.reuse ;  /* 0x0000000144377824 */ /* 0x100fe400078e0249 */
[----:B------:R-:W-:Y:S01]  /*1100*/  IMAD.IADD R73, R70, 0x1, R73 ;  /* 0x0000000146497824 */ /* 0x000fe200078e0249 */
[----:B------:R1:W2:Y:S04]  /*1110*/  @!P0 LDG.E.EL R76, desc[UR6][R40.64] ;  /* 0x00000006284c8981 */ /* 0x0002a8000c2e1900 */
[----:B------:R1:W2:Y:S01]  /*1120*/  @!P0 LDG.E.EL R74, desc[UR6][R42.64] ;  /* 0x000000062a4a8981 */ /* 0x0002a2000c2e1900 */
[----:B0-----:R-:W-:Y:S01]  /*1130*/  CS2R R44, SRZ ;  /* 0x00000000002c7805 */ /* 0x001fe2000001ff00 */
[----:B-1----:R-:W-:Y:S01]  /*1140*/  IMAD.WIDE R40, R55, 0x4, R38 ;  /* 0x0000000437287825 */ /* 0x002fe200078e0226 */
[----:B------:R-:W-:-:S03]  /*1150*/  P2R R43, PR, RZ, 0x4 ;  /* 0x00000004ff2b7803 */ /* 0x000fc60000000000 */
[----:B------:R-:W-:Y:S01]  /*1160*/  IMAD.WIDE R38, R73, 0x4, R38 ;  /* 0x0000000449267825 */ /* 0x000fe200078e0226 */
[----:B------:R-:W-:Y:S01]  /*1170*/  FSETP.GEU.AND P2, PT, R50, R49, PT ;  /* 0x000000313200720b */ /* 0x000fe20003f4e000 */
[----:B------:R0:W2:Y:S01]  /*1180*/  @!P0 LDG.E.EL R45, desc[UR6][R40.64] ;  /* 0x00000006282d8981 */ /* 0x0000a2000c2e1900 */
[----:B------:R-:W-:Y:S02]  /*1190*/  P2R R42, PR, RZ, 0x8 ;  /* 0x00000008ff2a7803 */ /* 0x000fe40000000000 */
[----:B-----5:R-:W-:Y:S01]  /*11a0*/  FSETP.GT.AND P3, PT, R48, R57, PT ;  /* 0x000000393000720b */ /* 0x020fe20003f64000 */
[----:B------:R1:W5:Y:S01]  /*11b0*/  @!P0 LDG.E.EL R44, desc[UR6][R38.64] ;  /* 0x00000006262c8981 */ /* 0x000362000c2e1900 */
[C---:B------:R-:W-:Y:S02]  /*11c0*/  FSETP.NAN.AND P0, PT, R28.reuse, R28, PT ;  /* 0x0000001c1c00720b */ /* 0x040fe40003f08000 */
[----:B------:R-:W-:Y:S02]  /*11d0*/  FSETP.NAN.AND P1, PT, R49, R49, PT ;  /* 0x000000313100720b */ /* 0x000fe40003f28000 */
[----:B------:R-:W-:-:S02]  /*11e0*/  @P4 FSEL R28, R28, R47, P0 ;  /* 0x0000002f1c1c4208 */ /* 0x000fc40000000000 */
[C---:B------:R-:W-:Y:S02]  /*11f0*/  FSETP.NAN.AND P0, PT, R48.reuse, R48, PT ;  /* 0x000000303000720b */ /* 0x040fe40003f08000 */
[----:B0-----:R-:W-:Y:S02]  /*1200*/  P2R R40, PR, RZ, 0x4 ;  /* 0x00000004ff287803 */ /* 0x001fe40000000000 */
[----:B------:R-:W-:Y:S02]  /*1210*/  @P2 FSEL R49, R49, R50, P1 ;  /* 0x0000003231312208 */ /* 0x000fe40000800000 */
[----:B------:R-:W-:Y:S02]  /*1220*/  FSETP.GT.AND P2, PT, R37, R58, PT ;  /* 0x0000003a2500720b */ /* 0x000fe40003f44000 */
[----:B------:R-:W-:-:S04]  /*1230*/  @!P3 FSEL R48, R48, R57, P0 ;  /* 0x000000393030b208 */ /* 0x000fc80000000000 */
[----:B------:R-:W-:Y:S02]  /*1240*/  FSETP.GEU.AND P1, PT, R48, R25, PT ;  /* 0x000000193000720b */ /* 0x000fe40003f2e000 */
[----:B------:R-:W-:-:S05]  /*1250*/  FSETP.NAN.AND P0, PT, R37, R37, PT ;  /* 0x000000252500720b */ /* 0x000fca0003f08000 */
[----:B------:R-:W-:Y:S02]  /*1260*/  @!P2 FSEL R37, R37, R58, P0 ;  /* 0x0000003a2525a208 */ /* 0x000fe40000000000 */
[C---:B------:R-:W-:Y:S02]  /*1270*/  FSETP.NAN.AND P0, PT, R25.reuse, R25, PT ;  /* 0x000000191900720b */ /* 0x040fe40003f08000 */
[----:B-1----:R-:W-:Y:S02]  /*1280*/  P2R R38, PR, RZ, 0x2 ;  /* 0x00000002ff267803 */ /* 0x002fe40000000000 */
[----:B------:R-:W-:Y:S02]  /*1290*/  @P1 FSEL R25, R25, R48, P0 ;  /* 0x0000003019191208 */ /* 0x000fe40000000000 */
[-C--:B------:R-:W-:Y:S02]  /*12a0*/  FSETP.GEU.AND P1, PT, R37, R22.reuse, PT ;  /* 0x000000162500720b */ /* 0x080fe40003f2e000 */
[----:B------:R-:W-:-:S02]  /*12b0*/  FSETP.NAN.AND P0, PT, R22, R22, PT ;  /* 0x000000161600720b */ /* 0x000fc40003f08000 */
[----:B------:R-:W-:-:S09]  /*12c0*/  P2R R47, PR, RZ, 0x2 ;  /* 0x00000002ff2f7803 */ /* 0x000fd20000000000 */
[----:B------:R-:W-:Y:S02]  /*12d0*/  @P1 FSEL R22, R22, R37, P0 ;  /* 0x0000002516161208 */ /* 0x000fe40000000000 */
[C---:B------:R-:W-:Y:S02]  /*12e0*/  FSETP.GT.AND P1, PT, R46.reuse, R59, PT ;  /* 0x0000003b2e00720b */ /* 0x040fe40003f24000 */
[----:B------:R-:W-:Y:S02]  /*12f0*/  FSETP.NAN.AND P0, PT, R46, R46, PT ;  /* 0x0000002e2e00720b */ /* 0x000fe40003f08000 */
[----:B------:R-:W-:-:S09]  /*1300*/  P2R R55, PR, RZ, 0x2 ;  /* 0x00000002ff377803 */ /* 0x000fd20000000000 */
[----:B------:R-:W-:Y:S02]  /*1310*/  @!P1 FSEL R46, R46, R59, P0 ;  /* 0x0000003b2e2e9208 */ /* 0x000fe40000000000 */
[C---:B------:R-:W-:Y:S02]  /*1320*/  FSETP.GT.AND P1, PT, R35.reuse, R60, PT ;  /* 0x0000003c2300720b */ /* 0x040fe40003f24000 */
[----:B------:R-:W-:Y:S02]  /*1330*/  FSETP.NAN.AND P0, PT, R35, R35, PT ;  /* 0x000000232300720b */ /* 0x000fe40003f08000 */
[----:B------:R-:W-:-:S09]  /*1340*/  P2R R56, PR, RZ, 0x2 ;  /* 0x00000002ff387803 */ /* 0x000fd20000000000 */
[----:B------:R-:W-:Y:S02]  /*1350*/  @!P1 FSEL R35, R35, R60, P0 ;  /* 0x0000003c23239208 */ /* 0x000fe40000000000 */
[-C--:B------:R-:W-:Y:S02]  /*1360*/  FSETP.GEU.AND P1, PT, R46, R23.reuse, PT ;  /* 0x000000172e00720b */ /* 0x080fe40003f2e000 */
[----:B------:R-:W-:Y:S02]  /*1370*/  FSETP.NAN.AND P0, PT, R23, R23, PT ;  /* 0x000000171700720b */ /* 0x000fe40003f08000 */
[----:B------:R-:W-:-:S09]  /*1380*/  P2R R48, PR, RZ, 0x2 ;  /* 0x00000002ff307803 */ /* 0x000fd20000000000 */
[----:B------:R-:W-:Y:S02]  /*1390*/  @P1 FSEL R23, R23, R46, P0 ;  /* 0x0000002e17171208 */ /* 0x000fe40000000000 */
[-C--:B------:R-:W-:Y:S02]  /*13a0*/  FSETP.GEU.AND P1, PT, R35, R20.reuse, PT ;  /* 0x000000142300720b */ /* 0x080fe40003f2e000 */
[----:B------:R-:W-:Y:S02]  /*13b0*/  FSETP.NAN.AND P0, PT, R20, R20, PT ;  /* 0x000000141400720b */ /* 0x000fe40003f08000 */
        /* <DEDUP_REMOVED lines=82> */
[-C--:B------:R-:W-:Y:S02]  /*18e0*/  FSETP.GEU.AND P1, PT, R49, R10.reuse, PT ;  /* 0x0000000a3100720b */ /* 0x080fe40003f2e000 */
[----:B------:R-:W-:Y:S02]  /*18f0*/  FSETP.NAN.AND P0, PT, R10, R10, PT ;  /* 0x0000000a0a00720b */ /* 0x000fe40003f08000 */
[----:B------:R-:W-:-:S09]  /*1900*/  P2R R24, PR, RZ, 0x2 ;  /* 0x00000002ff187803 */ /* 0x000fd20000000000 */
[----:B------:R-:W-:Y:S02]  /*1910*/  @P1 SEL R10, R10, R49, P0 ;  /* 0x000000310a0a1207 */ /* 0x000fe40000000000 */
        /* <DEDUP_REMOVED lines=16> */
[-C--:B--2---:R-:W-:Y:S02]  /*1a20*/  FSETP.GEU.AND P1, PT, R20, R5.reuse, PT ;  /* 0x000000051400720b */ /* 0x084fe40003f2e000 */
[----:B------:R-:W-:Y:S02]  /*1a30*/  FSETP.NAN.AND P0, PT, R5, R5, PT ;  /* 0x000000050500720b */ /* 0x000fe40003f08000 */
[----:B------:R-:W-:-:S09]  /*1a40*/  P2R R23, PR, RZ, 0x2 ;  /* 0x00000002ff177803 */ /* 0x000fd20000000000 */
[----:B------:R-:W-:Y:S02]  /*1a50*/  @P1 SEL R5, R5, R20, P0 ;  /* 0x0000001405051207 */ /* 0x000fe40000000000 */
[-C--:B----4-:R-:W-:Y:S02]  /*1a60*/  FSETP.GEU.AND P1, PT, R21, R4.reuse, PT ;  /* 0x000000041500720b */ /* 0x090fe40003f2e000 */
        /* <DEDUP_REMOVED lines=19> */
[-C--:B---3--:R-:W-:Y:S02]  /*1ba0*/  FSETP.GEU.AND P2, PT, R15, R77.reuse, PT ;  /* 0x0000004d0f00720b */ /* 0x088fe40003f4e000 */
[----:B------:R-:W-:Y:S02]  /*1bb0*/  FSETP.NAN.AND P3, PT, R77, R77, PT ;  /* 0x0000004d4d00720b */ /* 0x000fe40003f68000 */
[----:B------:R-:W-:-:S09]  /*1bc0*/  P2R R41, PR, RZ, 0x10 ;  /* 0x00000010ff297803 */ /* 0x000fd20000000000 */
[----:B------:R-:W-:Y:S02]  /*1bd0*/  @P2 SEL R77, R77, R15, P3 ;  /* 0x0000000f4d4d2207 */ /* 0x000fe40001800000 */
[-C--:B------:R-:W-:Y:S02]  /*1be0*/  FSETP.GEU.AND P3, PT, R14, R76.reuse, PT ;  /* 0x0000004c0e00720b */ /* 0x080fe40003f6e000 */
[----:B------:R-:W-:-:S11]  /*1bf0*/  FSETP.NAN.AND P4, PT, R76, R76, PT ;  /* 0x0000004c4c00720b */ /* 0x000fd60003f88000 */
[----:B------:R-:W-:Y:S02]  /*1c00*/  @P3 SEL R76, R76, R14, P4 ;  /* 0x0000000e4c4c3207 */ /* 0x000fe40002000000 */
[-C--:B------:R-:W-:Y:S02]  /*1c10*/  FSETP.GEU.AND P4, PT, R13, R74.reuse, PT ;  /* 0x0000004a0d00720b */ /* 0x080fe40003f8e000 */
[----:B------:R-:W-:-:S11]  /*1c20*/  FSETP.NAN.AND P5, PT, R74, R74, PT ;  /* 0x0000004a4a00720b */ /* 0x000fd60003fa8000 */
[----:B------:R-:W-:Y:S02]  /*1c30*/  @P4 SEL R74, R74, R13, P5 ;  /* 0x0000000d4a4a4207 */ /* 0x000fe40002800000 */
[-C--:B------:R-:W-:Y:S02]  /*1c40*/  FSETP.GEU.AND P5, PT, R12, R45.reuse, PT ;  /* 0x0000002d0c00720b */ /* 0x080fe40003fae000 */
[----:B------:R-:W-:Y:S02]  /*1c50*/  FSETP.NAN.AND P6, PT, R45, R45, PT ;  /* 0x0000002d2d00720b */ /* 0x000fe40003fc8000 */
[----:B------:R-:W-:Y:S02]  /*1c60*/  P2R R17, PR, RZ, 0x1 ;  /* 0x00000001ff117803 */ /* 0x000fe40000000000 */
[----:B------:R-:W-:-:S07]  /*1c70*/  ISETP.NE.AND P0, PT, R59, RZ, PT ;  /* 0x000000ff3b00720c */ /* 0x000fce0003f05270 */
[----:B------:R-:W-:Y:S02]  /*1c80*/  @P5 SEL R45, R45, R12, P6 ;  /* 0x0000000c2d2d5207 */ /* 0x000fe40003000000 */
[----:B-----5:R-:W-:Y:S02]  /*1c90*/  FSETP.GEU.AND P6, PT, R11, R44, PT ;  /* 0x0000002c0b00720b */ /* 0x020fe40003fce000 */
[----:B------:R-:W-:Y:S02]  /*1ca0*/  P2R R59, PR, RZ, 0x1 ;  /* 0x00000001ff3b7803 */ /* 0x000fe40000000000 */
[----:B------:R-:W-:-:S04]  /*1cb0*/  ISETP.NE.AND P0, PT, R42, RZ, PT ;  /* 0x000000ff2a00720c */ /* 0x000fc80003f05270 */
[----:B------:R-:W-:Y:S02]  /*1cc0*/  P2R R19, PR, RZ, 0x1 ;  /* 0x00000001ff137803 */ /* 0x000fe40000000000 */
[----:B------:R-:W-:Y:S02]  /*1cd0*/  FSETP.NAN.AND P0, PT, R44, R44, PT ;  /* 0x0000002c2c00720b */ /* 0x000fe40003f08000 */
[----:B------:R-:W-:Y:S02]  /*1ce0*/  P2R R15, PR, RZ, 0x4 ;  /* 0x00000004ff0f7803 */ /* 0x000fe40000000000 */
[----:B------:R-:W-:Y:S02]  /*1cf0*/  ISETP.NE.AND P2, PT, R56, RZ, PT ;  /* 0x000000ff3800720c */ /* 0x000fe40003f45270 */
[----:B------:R-:W-:Y:S02]  /*1d00*/  @P6 SEL R44, R44, R11, P0 ;  /* 0x0000000b2c2c6207 */ /* 0x000fe40000000000 */
[----:B------:R-:W-:-:S02]  /*1d10*/  P2R R56, PR, RZ, 0x40 ;  /* 0x00000040ff387803 */ /* 0x000fc40000000000 */
[----:B------:R-:W-:-:S04]  /*1d20*/  ISETP.NE.AND P6, PT, R43, RZ, PT ;  /* 0x000000ff2b00720c */ /* 0x000fc80003fc5270 */
[----:B------:R-:W-:Y:S02]  /*1d30*/  SEL R43, RZ, 0x1, !P6 ;  /* 0x00000001ff2b7807 */ /* 0x000fe40007000000 */
[----:B------:R-:W-:-:S04]  /*1d40*/  ISETP.NE.AND P6, PT, R28, RZ, PT ;  /* 0x000000ff1c00720c */ /* 0x000fc80003fc5270 */
[----:B------:R-:W-:Y:S02]  /*1d50*/  P2R R28, PR, RZ, 0x40 ;  /* 0x00000040ff1c7803 */ /* 0x000fe40000000000 */
[----:B------:R-:W-:-:S04]  /*1d60*/  ISETP.NE.AND P6, PT, R27, RZ, PT ;  /* 0x000000ff1b00720c */ /* 0x000fc80003fc5270 */
[----:B------:R-:W-:Y:S02]  /*1d70*/  P2R R27, PR, RZ, 0x40 ;  /* 0x00000040ff1b7803 */ /* 0x000fe40000000000 */
[----:B------:R-:W-:Y:S02]  /*1d80*/  ISETP.NE.AND P6, PT, R24, RZ, PT ;  /* 0x000000ff1800720c */ /* 0x000fe40003fc5270 */
[----:B------:R-:W-:Y:S02]  /*1d90*/  P2R R16, PR, RZ, 0x2 ;  /* 0x00000002ff107803 */ /* 0x000fe40000000000 */
[----:B------:R-:W-:Y:S02]  /*1da0*/  ISETP.NE.AND P1, PT, R57, RZ, PT ;  /* 0x000000ff3900720c */ /* 0x000fe40003f25270 */
[----:B------:R-:W-:Y:S02]  /*1db0*/  P2R R57, PR, RZ, 0x40 ;  /* 0x00000040ff397803 */ /* 0x000fe40000000000 */
[----:B------:R-:W-:-:S02]  /*1dc0*/  ISETP.NE.AND P6, PT, R29, RZ, PT ;  /* 0x000000ff1d00720c */ /* 0x000fc40003fc5270 */
[----:B------:R-:W-:Y:S02]  /*1dd0*/  ISETP.NE.AND P0, PT, R19, RZ, PT ;  /* 0x000000ff1300720c */ /* 0x000fe40003f05270 */
[----:B------:R-:W-:Y:S02]  /*1de0*/  P2R R29, PR, RZ, 0x40 ;  /* 0x00000040ff1d7803 */ /* 0x000fe40000000000 */
[----:B------:R-:W-:Y:S02]  /*1df0*/  P2R R18, PR, RZ, 0x8 ;  /* 0x00000008ff127803 */ /* 0x000fe40000000000 */
[----:B------:R-:W-:Y:S02]  /*1e00*/  ISETP.NE.AND P6, PT, R65, RZ, PT ;  /* 0x000000ff4100720c */ /* 0x000fe40003fc5270 */
[----:B------:R-:W-:Y:S02]  /*1e10*/  ISETP.NE.AND P3, PT, R55, RZ, PT ;  /* 0x000000ff3700720c */ /* 0x000fe40003f65270 */
[----:B------:R-:W-:-:S02]  /*1e20*/  SEL R55, RZ, 0x1, !P0 ;  /* 0x00000001ff377807 */ /* 0x000fc40004000000 */
[----:B------:R-:W-:Y:S02]  /*1e30*/  ISETP.NE.AND P0, PT, R59, RZ, PT ;  /* 0x000000ff3b00720c */ /* 0x000fe40003f05270 */
[----:B------:R-:W-:Y:S02]  /*1e40*/  P2R R59, PR, RZ, 0x40 ;  /* 0x00000040ff3b7803 */ /* 0x000fe40000000000 */
[----:B------:R-:W-:-:S04]  /*1e50*/  ISETP.NE.AND P6, PT, R31, RZ, PT ;  /* 0x000000ff1f00720c */ /* 0x000fc80003fc5270 */
        /* <DEDUP_REMOVED lines=40> */
[----:B------:R-:W-:Y:S02]  /*20e0*/  SEL R19, RZ, 0x1, !P4 ;  /* 0x00000001ff137807 */ /* 0x000fe40006000000 */
[----:B------:R-:W-:Y:S02]  /*20f0*/  ISETP.NE.AND P4, PT, R22, RZ, PT ;  /* 0x000000ff1600720c */ /* 0x000fe40003f85270 */
[----:B------:R-:W-:Y:S02]  /*2100*/  SEL R22, RZ, 0x1, !P6 ;  /* 0x00000001ff167807 */ /* 0x000fe40007000000 */
[----:B------:R-:W-:Y:S02]  /*2110*/  ISETP.NE.AND P6, PT, R24, RZ, PT ;  /* 0x000000ff1800720c */ /* 0x000fe40003fc5270 */
[----:B------:R-:W-:Y:S02]  /*2120*/  SEL R14, RZ, 0x1, !P3 ;  /* 0x00000001ff0e7807 */ /* 0x000fe40005800000 */
[----:B------:R-:W-:-:S02]  /*2130*/  ISETP.NE.AND P3, PT, R23, RZ, PT ;  /* 0x000000ff1700720c */ /* 0x000fc40003f65270 */
[----:B------:R-:W-:Y:S02]  /*2140*/  SEL R23, RZ, 0x1, !P6 ;  /* 0x00000001ff177807 */ /* 0x000fe40007000000 */
[----:B------:R-:W-:Y:S02]  /*2150*/  ISETP.NE.AND P6, PT, R26, RZ, PT ;  /* 0x000000ff1a00720c */ /* 0x000fe40003fc5270 */
[----:B------:R-:W-:Y:S02]  /*2160*/  P2R R50, PR, RZ, 0x20 ;  /* 0x00000020ff327803 */ /* 0x000fe40000000000 */
[----:B------:R-:W-:Y:S02]  /*2170*/  ISETP.NE.AND P5, PT, R39, RZ, PT ;  /* 0x000000ff2700720c */ /* 0x000fe40003fa5270 */
[----:B------:R-:W-:Y:S02]  /*2180*/  SEL R24, RZ, 0x1, !P6 ;  /* 0x00000001ff187807 */ /* 0x000fe40007000000 */
[----:B------:R-:W-:-:S02]  /*2190*/  ISETP.NE.AND P6, PT, R30, RZ, PT ;  /* 0x000000ff1e00720c */ /* 0x000fc40003fc5270 */
[----:B------:R-:W-:Y:S02]  /*21a0*/  SEL R39, RZ, 0x1, !P5 ;  /* 0x00000001ff277807 */ /* 0x000fe40006800000 */
[----:B------:R-:W-:Y:S02]  /*21b0*/  ISETP.NE.AND P5, PT, R25, RZ, PT ;  /* 0x000000ff1900720c */ /* 0x000fe40003fa5270 */
[----:B------:R-:W-:Y:S02]  /*21c0*/  SEL R25, RZ, 0x1, !P6 ;  /* 0x00000001ff197807 */ /* 0x000fe40007000000 */
[----:B------:R-:W-:-:S04]  /*21d0*/  ISETP.NE.AND P6, PT, R64, RZ, PT ;  /* 0x000000ff4000720c */ /* 0x000fc80003fc5270 */
[----:B------:R-:W-:Y:S02]  /*21e0*/  SEL R26, RZ, 0x1, !P6 ;  /* 0x00000001ff1a7807 */ /* 0x000fe40007000000 */
[----:B------:R-:W-:-:S04]  /*21f0*/  ISETP.NE.AND P6, PT, R67, RZ, PT ;  /* 0x000000ff4300720c */ /* 0x000fc80003fc5270 */
        /* <DEDUP_REMOVED lines=8> */
[----:B------:R-:W-:Y:S02]  /*2280*/  SEL R20, RZ, 0x1, !P6 ;  /* 0x00000001ff147807 */ /* 0x000fe40007000000 */
[----:B------:R-:W-:-:S04]  /*2290*/  ISETP.NE.AND P6, PT, R40, RZ, PT ;  /* 0x000000ff2800720c */ /* 0x000fc80003fc5270 */
[----:B------:R-:W-:Y:S02]  /*22a0*/  SEL R55, R55, 0x2, P6 ;  /* 0x0000000237377807 */ /* 0x000fe40003000000 */
        /* <DEDUP_REMOVED lines=10> */
[----:B------:R-:W-:Y:S02]  /*2350*/  ISETP.NE.AND P6, PT, R35, RZ, PT ;  /* 0x000000ff2300720c */ /* 0x000fe40003fc5270 */
[----:B------:R-:W-:Y:S02]  /*2360*/  SEL R11, RZ, 0x1, !P0 ;  /* 0x00000001ff0b7807 */ /* 0x000fe40004000000 */
[----:B------:R-:W-:Y:S02]  /*2370*/  SEL R12, R12, 0x2, P6 ;  /* 0x000000020c0c7807 */ /* 0x000fe40003000000 */
[----:B------:R-:W-:-:S04]  /*2380*/  ISETP.NE.AND P6, PT, R36, RZ, PT ;  /* 0x000000ff2400720c */ /* 0x000fc80003fc5270 */
[----:B------:R-:W-:Y:S02]  /*2390*/  SEL R32, R11, 0x2, P6 ;  /* 0x000000020b207807 */ /* 0x000fe40003000000 */
[----:B------:R-:W-:-:S04]  /*23a0*/  ISETP.NE.AND P6, PT, R61, RZ, PT ;  /* 0x000000ff3d00720c */ /* 0x000fc80003fc5270 */
[----:B------:R-:W-:Y:S02]  /*23b0*/  SEL R33, R22, 0x2, P6 ;  /* 0x0000000216217807 */ /* 0x000fe40003000000 */
[----:B------:R-:W-:Y:S01]  /*23c0*/  ISETP.NE.AND P6, PT, R34, RZ, PT ;  /* 0x000000ff2200720c */ /* 0x000fe20003fc5270 */
[----:B------:R-:W0:Y:S03]  /*23d0*/  S2UR UR5, SR_CgaCtaId ;  /* 0x00000000000579c3 */ /* 0x000e260000008800 */
[----:B------:R-:W-:Y:S02]  /*23e0*/  SEL R34, R23, 0x2, P6 ;  /* 0x0000000217227807 */ /* 0x000fe40003000000 */
[----:B------:R-:W-:-:S04]  /*23f0*/  ISETP.NE.AND P6, PT, R63, RZ, PT ;  /* 0x000000ff3f00720c */ /* 0x000fc80003fc5270 */
[----:B------:R-:W-:Y:S02]  /*2400*/  SEL R35, R24, 0x2, P6 ;  /* 0x0000000218237807 */ /* 0x000fe40003000000 */
[----:B------:R-:W-:-:S04]  /*2410*/  ISETP.NE.AND P6, PT, R31, RZ, PT ;  /* 0x000000ff1f00720c */ /* 0x000fc80003fc5270 */
[----:B------:R-:W-:Y:S02]  /*2420*/  SEL R11, R25, 0x2, P6 ;  /* 0x00000002190b7807 */ /* 0x000fe40003000000 */
[----:B------:R-:W-:-:S04]  /*2430*/  ISETP.NE.AND P6, PT, R59, RZ, PT ;  /* 0x000000ff3b00720c */ /* 0x000fc80003fc5270 */
[----:B------:R-:W-:Y:S02]  /*2440*/  SEL R24, R26, 0x2, P6 ;  /* 0x000000021a187807 */ /* 0x000fe40003000000 */
[----:B------:R-:W-:Y:S01]  /*2450*/  ISETP.NE.AND P6, PT, R29, RZ, PT ;  /* 0x000000ff1d00720c */ /* 0x000fe20003fc5270 */
[----:B------:R-:W-:Y:S01]  /*2460*/  UMOV UR4, 0x400 ;  /* 0x0000040000047882 */ /* 0x000fe20000000000 */
[----:B------:R-:W-:Y:S02]  /*2470*/  SEL R29, R13, 0x3, P3 ;  /* 0x000000030d1d7807 */ /* 0x000fe40001800000 */
[----:B------:R-:W-:Y:S02]  /*2480*/  SEL R23, R30, 0x2, P6 ;  /* 0x000000021e177807 */ /* 0x000fe40003000000 */
[----:B------:R-:W-:Y:S01]  /*2490*/  SEL R30, R12, 0x3, P2 ;  /* 0x000000030c1e7807 */ /* 0x000fe20001000000 */
[----:B------:R-:W-:Y:S01]  /*24a0*/  IMAD.SHL.U32 R12, R51, 0x100, RZ ;  /* 0x00000100330c7824 */ /* 0x000fe200078e00ff */
[----:B------:R-:W-:Y:S01]  /*24b0*/  SHF.R.U32.HI R13, RZ, 0x4, R51 ;  /* 0x00000004ff0d7819 */ /* 0x000fe20000011633 */
[----:B0-----:R-:W-:Y:S01]  /*24c0*/  UPRMT UR4, UR5, 0x654, UR4 ;  /* 0x0000065405047896 */ /* 0x001fe20008000004 */
[----:B------:R-:W-:-:S02]  /*24d0*/  ISETP.NE.AND P0, PT, R49, RZ, PT ;  /* 0x000000ff3100720c */ /* 0x000fc40003f05270 */
[----:B------:R-:W-:Y:S02]  /*24e0*/  SEL R31, R32, 0x3, P1 ;  /* 0x00000003201f7807 */ /* 0x000fe40000800000 */
[----:B------:R-:W-:Y:S02]  /*24f0*/  ISETP.NE.AND P1, PT, R16, RZ, PT ;  /* 0x000000ff1000720c */ /* 0x000fe40003f25270 */
[----:B------:R-:W-:Y:S02]  /*2500*/  SGXT.U32 R13, R13, 0x4 ;  /* 0x000000040d0d781a */ /* 0x000fe40000000000 */
[----:B------:R-:W-:Y:S02]  /*2510*/  LOP3.LUT R12, R12, 0xf00, RZ, 0xc0, !PT ;  /* 0x00000f000c0c7812 */ /* 0x000fe400078ec0ff */
[----:B------:R-:W-:Y:S02]  /*2520*/  SEL R32, R33, 0x3, P0 ;  /* 0x0000000321207807 */ /* 0x000fe40000000000 */
[----:B------:R-:W-:-:S02]  /*2530*/  SEL R33, R35, 0x3, P1 ;  /* 0x0000000323217807 */ /* 0x000fc40000800000 */
[C---:B------:R-:W-:Y:S02]  /*2540*/  LOP3.LUT R36, R12.reuse, R13, RZ, 0xfc, !PT ;  /* 0x0000000d0c247212 */ /* 0x040fe400078efcff */
[----:B------:R-:W-:Y:S02]  /*2550*/  LEA.HI R35, R12, UR4, RZ, 0x1c ;  /* 0x000000040c237c11 */ /* 0x000fe4000f8fe0ff */
[----:B------:R-:W-:-:S03]  /*2560*/  ISETP.NE.AND P0, PT, R17, RZ, PT ;  /* 0x000000ff1100720c */ /* 0x000fc60003f05270 */
[----:B------:R-:W-:-:S05]  /*2570*/  IMAD R17, R36, 0x4, R35 ;  /* 0x0000000424117824 */ /* 0x000fca00078e0223 */
[----:B------:R-:W-:Y:S04]  /*2580*/  STS [R17], R10 ;  /* 0x0000000a11007388 */ /* 0x000fe80000000800 */
[----:B------:R-:W-:Y:S04]  /*2590*/  STS [R17+0x40], R9 ;  /* 0x0000400911007388 */ /* 0x000fe80000000800 */
[----:B------:R-:W-:Y:S04]  /*25a0*/  STS [R17+0x80], R8 ;  /* 0x0000800811007388 */ /* 0x000fe80000000800 */
[----:B------:R-:W-:Y:S04]  /*25b0*/  STS [R17+0xc0], R7 ;  /* 0x0000c00711007388 */ /* 0x000fe80000000800 */
[----:B------:R-:W-:Y:S04]  /*25c0*/  STS [R17+0x100], R6 ;  /* 0x0001000611007388 */ /* 0x000fe80000000800 */
[----:B------:R0:W-:Y:S04]  /*25d0*/  STS [R17+0x140], R5 ;  /* 0x0001400511007388 */ /* 0x0001e80000000800 */
[----:B------:R-:W-:Y:S04]  /*25e0*/  STS [R17+0x180], R4 ;  /* 0x0001800411007388 */ /* 0x000fe80000000800 */
[----:B------:R-:W-:Y:S04]  /*25f0*/  STS [R17+0x1c0], R3 ;  /* 0x0001c00311007388 */ /* 0x000fe80000000800 */
[----:B------:R1:W-:Y:S04]  /*2600*/  STS [R17+0x200], R2 ;  /* 0x0002000211007388 */ /* 0x0003e80000000800 */
[----:B------:R2:W-:Y:S04]  /*2610*/  STS [R17+0x240], R0 ;  /* 0x0002400011007388 */ /* 0x0005e80000000800 */
[----:B------:R-:W-:Y:S04]  /*2620*/  STS [R17+0x280], R75 ;  /* 0x0002804b11007388 */ /* 0x000fe80000000800 */
[----:B------:R-:W-:Y:S04]  /*2630*/  STS [R17+0x2c0], R77 ;  /* 0x0002c04d11007388 */ /* 0x000fe80000000800 */
[----:B------:R-:W-:Y:S04]  /*2640*/  STS [R17+0x300], R76 ;  /* 0x0003004c11007388 */ /* 0x000fe80000000800 */
[----:B------:R-:W-:Y:S04]  /*2650*/  STS [R17+0x340], R74 ;  /* 0x0003404a11007388 */ /* 0x000fe80000000800 */
[----:B------:R-:W-:Y:S04]  /*2660*/  STS [R17+0x380], R45 ;  /* 0x0003802d11007388 */ /* 0x000fe80000000800 */
[----:B------:R3:W-:Y:S01]  /*2670*/  STS [R17+0x3c0], R44 ;  /* 0x0003c02c11007388 */ /* 0x0007e20000000800 */
[----:B------:R-:W-:Y:S01]  /*2680*/  SHF.R.U32.HI R12, RZ, 0x2, R51 ;  /* 0x00000002ff0c7819 */ /* 0x000fe20000011633 */
[----:B------:R-:W-:Y:S01]  /*2690*/  IMAD.SHL.U32 R16, R51, 0x4, RZ ;  /* 0x0000000433107824 */ /* 0x000fe200078e00ff */
[----:B------:R-:W-:-:S02]  /*26a0*/  ISETP.NE.AND P6, PT, R57, RZ, PT ;  /* 0x000000ff3900720c */ /* 0x000fc40003fc5270 */
[----:B------:R-:W-:Y:S02]  /*26b0*/  LOP3.LUT R12, R12, 0x30, RZ, 0xc0, !PT ;  /* 0x000000300c0c7812 */ /* 0x000fe400078ec0ff */
[----:B------:R-:W-:Y:S02]  /*26c0*/  LOP3.LUT R16, R16, 0x3fc, RZ, 0xc0, !PT ;  /* 0x000003fc10107812 */ /* 0x000fe400078ec0ff */
[----:B------:R-:W-:Y:S01]  /*26d0*/  SEL R22, R55, 0x3, P6 ;  /* 0x0000000337167807 */ /* 0x000fe20003000000 */
[----:B0-----:R-:W-:Y:S01]  /*26e0*/  VIADD R5, R12, UR4 ;  /* 0x000000040c057c36 */ /* 0x001fe20008000000 */
[C---:B-1----:R-:W-:Y:S02]  /*26f0*/  LOP3.LUT R2, R16.reuse, 0x400, RZ, 0xfc, !PT ;  /* 0x0000040010027812 */ /* 0x042fe400078efcff */
[----:B------:R-:W-:Y:S01]  /*2700*/  ISETP.NE.AND P6, PT, R27, RZ, PT ;  /* 0x000000ff1b00720c */ /* 0x000fe20003fc5270 */
[----:B------:R-:W-:Y:S01]  /*2710*/  IMAD R5, R16, 0x4, R5 ;  /* 0x0000000410057824 */ /* 0x000fe200078e0205 */
[----:B------:R-:W-:Y:S01]  /*2720*/  SHF.R.U32.HI R2, RZ, 0x4, R2 ;  /* 0x00000004ff027819 */ /* 0x000fe20000011602 */
[----:B--2---:R-:W-:Y:S01]  /*2730*/  IMAD.SHL.U32 R0, R51, 0x4, RZ ;  /* 0x0000000433007824 */ /* 0x004fe200078e00ff */
[----:B------:R-:W-:-:S02]  /*2740*/  SEL R27, R43, 0x3, P6 ;  /* 0x000000032b1b7807 */ /* 0x000fc40003000000 */
[----:B------:R-:W-:Y:S02]  /*2750*/  ISETP.NE.AND P6, PT, R28, RZ, PT ;  /* 0x000000ff1c00720c */ /* 0x000fe40003fc5270 */
[----:B------:R-:W-:Y:S02]  /*2760*/  SEL R28, R14, 0x3, P4 ;  /* 0x000000030e1c7807 */ /* 0x000fe40002000000 */
[----:B------:R-:W-:Y:S01]  /*2770*/  ISETP.NE.AND P2, PT, R15, RZ, PT ;  /* 0x000000ff0f00720c */ /* 0x000fe20003f45270 */
[----:B------:R-:W-:Y:S01]  /*2780*/  BAR.SYNC.DEFER_BLOCKING 0x0 ;  /* 0x0000000000007b1d */ /* 0x000fe20000010000 */
[----:B------:R-:W-:Y:S02]  /*2790*/  LOP3.LUT R2, R2, 0x70, RZ, 0xc0, !PT ;  /* 0x0000007002027812 */ /* 0x000fe400078ec0ff */
[----:B------:R-:W-:Y:S02]  /*27a0*/  SHF.R.S32.HI R4, RZ, 0x17, R52 ;  /* 0x00000017ff047819 */ /* 0x000fe40000011434 */
[----:B------:R-:W-:Y:S01]  /*27b0*/  LOP3.LUT R3, R0, 0xfc, RZ, 0xc0, !PT ;  /* 0x000000fc00037812 */ /* 0x000fe200078ec0ff */
[----:B------:R-:W-:Y:S01]  /*27c0*/  VIADD R7, R2, UR4 ;  /* 0x0000000402077c36 */ /* 0x000fe20008000000 */
[----:B------:R-:W-:-:S02]  /*27d0*/  SGXT R0, R4, 0x1 ;  /* 0x000000010400781a */ /* 0x000fc40000000200 */
[C---:B------:R-:W-:Y:S01]  /*27e0*/  LOP3.LUT R4, R16.reuse, 0x800, RZ, 0xfc, !PT ;  /* 0x0000080010047812 */ /* 0x040fe200078efcff */
[----:B------:R-:W-:Y:S01]  /*27f0*/  IMAD R7, R16, 0x4, R7 ;  /* 0x0000000410077824 */ /* 0x000fe200078e0207 */
[----:B------:R-:W-:Y:S02]  /*2800*/  PRMT R9, R3, 0x6540, R52 ;  /* 0x0000654003097816 */ /* 0x000fe40000000034 */
[----:B------:R-:W-:Y:S01]  /*2810*/  SHF.R.U32.HI R10, RZ, 0x4, R4 ;  /* 0x00000004ff0a7819 */ /* 0x000fe20000011604 */
[----:B------:R-:W0:Y:S01]  /*2820*/  LDC.64 R2, c[0x0][0x218] ;  /* 0x00008600ff027b82 */ /* 0x000e220000000a00 */
[----:B------:R-:W1:Y:S01]  /*2830*/  LDS.128 R12, [R5] ;  /* 0x00000000050c7984 */ /* 0x000e620000000c00 */
[----:B------:R-:W-:Y:S02]  /*2840*/  ISETP.NE.AND P3, PT, R18, RZ, PT ;  /* 0x000000ff1200720c */ /* 0x000fe40003f65270 */
[----:B------:R-:W-:Y:S01]  /*2850*/  LEA.HI R8, R0, R9, RZ, 0x9 ;  /* 0x0000000900087211 */ /* 0x000fe200078f48ff */
[----:B------:R-:W2:Y:S01]  /*2860*/  LDS.128 R4, [R7+0x1000] ;  /* 0x0010000007047984 */ /* 0x000ea20000000c00 */
[----:B------:R-:W-:-:S02]  /*2870*/  LOP3.LUT R18, R10, 0xb0, RZ, 0xc0, !PT ;  /* 0x000000b00a127812 */ /* 0x000fc400078ec0ff */
[----:B---3--:R-:W-:Y:S01]  /*2880*/  SHF.R.U32.HI R17, RZ, 0x6, R51 ;  /* 0x00000006ff117819 */ /* 0x008fe20000011633 */
[----:B------:R-:W-:Y:S01]  /*2890*/  IMAD.SHL.U32 R10, R8, 0x10, RZ ;  /* 0x00000010080a7824 */ /* 0x000fe200078e00ff */
[----:B------:R-:W-:Y:S01]  /*28a0*/  SEL R25, R19, 0x3, P5 ;  /* 0x0000000313197807 */ /* 0x000fe20002800000 */
[----:B------:R-:W-:Y:S01]  /*28b0*/  VIADD R19, R18, UR4 ;  /* 0x0000000412137c36 */ /* 0x000fe20008000000 */
[----:B------:R-:W-:Y:S02]  /*28c0*/  SGXT.U32 R17, R17, 0x2 ;  /* 0x000000021111781a */ /* 0x000fe40000000000 */
[----:B------:R-:W-:Y:S02]  /*28d0*/  LOP3.LUT R18, R16, 0xc00, RZ, 0xfc, !PT ;  /* 0x00000c0010127812 */ /* 0x000fe400078efcff */
[----:B------:R-:W-:Y:S02]  /*28e0*/  SEL R26, R39, 0x3, P6 ;  /* 0x00000003271a7807 */ /* 0x000fe40003000000 */
[----:B------:R-:W-:Y:S01]  /*28f0*/  ISETP.NE.AND P4, PT, R42, RZ, PT ;  /* 0x000000ff2a00720c */ /* 0x000fe20003f85270 */
[----:B------:R-:W-:Y:S01]  /*2900*/  IMAD R42, R16, 0x4, R19 ;  /* 0x00000004102a7824 */ /* 0x000fe200078e0213 */
[----:B------:R-:W-:-:S02]  /*2910*/  LOP3.LUT R8, R8, 0xfffffe00, RZ, 0xc0, !PT ;  /* 0xfffffe0008087812 */ /* 0x000fc400078ec0ff */
[----:B------:R-:W-:Y:S02]  /*2920*/  LOP3.LUT R10, R10, 0xffffe000, RZ, 0xc0, !PT ;  /* 0xffffe0000a0a7812 */ /* 0x000fe400078ec0ff */
[----:B------:R-:W-:Y:S02]  /*2930*/  LOP3.LUT R39, R54, R17, RZ, 0xfc, !PT ;  /* 0x0000001136277212 */ /* 0x000fe400078efcff */
[----:B------:R-:W-:Y:S02]  /*2940*/  SHF.R.U32.HI R18, RZ, 0x4, R18 ;  /* 0x00000004ff127819 */ /* 0x000fe40000011612 */
[----:B------:R-:W-:Y:S02]  /*2950*/  SEL R34, R34, 0x3, P0 ;  /* 0x0000000322227807 */ /* 0x000fe40000000000 */
[----:B------:R-:W-:Y:S02]  /*2960*/  IADD3 R46, R10, R9, -R8 ;  /* 0x000000090a2e7210 */ /* 0x000fe40007ffe808 */
[----:B------:R-:W-:-:S02]  /*2970*/  SEL R38, R11, 0x3, P2 ;  /* 0x000000030b267807 */ /* 0x000fc40001000000 */
[C---:B------:R-:W-:Y:S01]  /*2980*/  ISETP.GE.AND P0, PT, R39.reuse, 0x10, PT ;  /* 0x000000102700780c */ /* 0x040fe20003f06270 */
[----:B------:R3:W4:Y:S01]  /*2990*/  LDS.128 R8, [R42+0x2000] ;  /* 0x002000002a087984 */ /* 0x0007220000000c00 */
[----:B------:R-:W-:Y:S01]  /*29a0*/  LOP3.LUT R18, R18, 0xf0, RZ, 0xc0, !PT ;  /* 0x000000f012127812 */ /* 0x000fe200078ec0ff */
[----:B------:R-:W-:-:S04]  /*29b0*/  IMAD R41, R39, 0x200, R46 ;  /* 0x0000020027297824 */ /* 0x000fc800078e022e */
[----:B------:R-:W-:Y:S01]  /*29c0*/  VIADD R17, R18, UR4 ;  /* 0x0000000412117c36 */ /* 0x000fe20008000000 */
[----:B------:R-:W-:Y:S01]  /*29d0*/  ISETP.NE.AND P2, PT, R37, RZ, PT ;  /* 0x000000ff2500720c */ /* 0x000fe20003f45270 */
[----:B0-----:R-:W-:Y:S01]  /*29e0*/  IMAD.WIDE R40, R41, 0x4, R2 ;  /* 0x0000000429287825 */ /* 0x001fe200078e0202 */
[----:B------:R-:W-:-:S03]  /*29f0*/  LOP3.LUT R37, R39, 0x4, RZ, 0xfc, !PT ;  /* 0x0000000427257812 */ /* 0x000fc600078efcff */
[----:B------:R-:W-:Y:S01]  /*2a00*/  IMAD R17, R16, 0x4, R17 ;  /* 0x0000000410117824 */ /* 0x000fe200078e0211 */
[----:B-1----:R0:W-:Y:S01]  /*2a10*/  @!P0 STG.E.128 desc[UR6][R40.64], R12 ;  /* 0x0000000c28008986 */ /* 0x0021e2000c101d06 */
[C---:B------:R-:W-:Y:S01]  /*2a20*/  ISETP.GE.AND P0, PT, R37.reuse, 0x10, PT ;  /* 0x000000102500780c */ /* 0x040fe20003f06270 */
[----:B------:R-:W-:-:S03]  /*2a30*/  IMAD R43, R37, 0x200, R46 ;  /* 0x00000200252b7824 */ /* 0x000fc600078e022e */
[----:B------:R-:W1:Y:S01]  /*2a40*/  LDS.128 R16, [R17+0x3000] ;  /* 0x0030000011107984 */ /* 0x000e620000000c00 */
[----:B---3--:R-:W-:Y:S01]  /*2a50*/  IMAD.WIDE R42, R43, 0x4, R2 ;  /* 0x000000042b2a7825 */ /* 0x008fe200078e0202 */
[----:B------:R-:W-:-:S07]  /*2a60*/  LOP3.LUT R44, R39, 0x8, RZ, 0xfc, !PT ;  /* 0x00000008272c7812 */ /* 0x000fce00078efcff */
[----:B--2---:R2:W-:Y:S01]  /*2a70*/  @!P0 STG.E.128 desc[UR6][R42.64], R4 ;  /* 0x000000042a008986 */ /* 0x0045e2000c101d06 */
[C---:B------:R-:W-:Y:S01]  /*2a80*/  ISETP.GE.AND P0, PT, R44.reuse, 0x10, PT ;  /* 0x000000102c00780c */ /* 0x040fe20003f06270 */
[----:B------:R-:W-:Y:S01]  /*2a90*/  IMAD R45, R44, 0x200, R46 ;  /* 0x000002002c2d7824 */ /* 0x000fe200078e022e */
[----:B------:R-:W-:-:S03]  /*2aa0*/  LOP3.LUT R39, R39, 0xc, RZ, 0xfc, !PT ;  /* 0x0000000c27277812 */ /* 0x000fc600078efcff */
[----:B0-----:R-:W-:-:S08]  /*2ab0*/  IMAD.WIDE R12, R45, 0x4, R2 ;  /* 0x000000042d0c7825 */ /* 0x001fd000078e0202 */
[----:B----4-:R0:W-:Y:S01]  /*2ac0*/  @!P0 STG.E.128 desc[UR6][R12.64], R8 ;  /* 0x000000080c008986 */ /* 0x0101e2000c101d06 */
[C---:B------:R-:W-:Y:S01]  /*2ad0*/  ISETP.GE.AND P0, PT, R39.reuse, 0x10, PT ;  /* 0x000000102700780c */ /* 0x040fe20003f06270 */
[----:B------:R-:W-:Y:S02]  /*2ae0*/  IMAD R39, R39, 0x200, R46 ;  /* 0x0000020027277824 */ /* 0x000fe400078e022e */
[----:B------:R-:W-:Y:S02]  /*2af0*/  IMAD.SHL.U32 R37, R51, 0x10, RZ ;  /* 0x0000001033257824 */ /* 0x000fe400078e00ff */
[----:B------:R-:W-:-:S03]  /*2b00*/  IMAD.WIDE R2, R39, 0x4, R2 ;  /* 0x0000000427027825 */ /* 0x000fc600078e0202 */
[----:B------:R-:W-:-:S05]  /*2b10*/  LOP3.LUT R37, R37, 0xf0, RZ, 0xc0, !PT ;  /* 0x000000f025257812 */ /* 0x000fca00078ec0ff */
[----:B-1----:R1:W-:Y:S01]  /*2b20*/  @!P0 STG.E.128 desc[UR6][R2.64], R16 ;  /* 0x0000001002008986 */ /* 0x0023e2000c101d06 */
[----:B------:R-:W-:Y:S01]  /*2b30*/  PRMT R37, R37, 0x6540, R52 ;  /* 0x0000654025257816 */ /* 0x000fe20000000034 */
[----:B--2---:R-:W-:-:S03]  /*2b40*/  IMAD.SHL.U32 R5, R51, 0x10, RZ ;  /* 0x0000001033057824 */ /* 0x004fc600078e00ff */
[----:B------:R-:W-:Y:S02]  /*2b50*/  LEA.HI R0, R0, R37, RZ, 0x9 ;  /* 0x0000002500007211 */ /* 0x000fe400078f48ff */
[----:B------:R-:W-:Y:S02]  /*2b60*/  ISETP.NE.AND P1, PT, R58, RZ, PT ;  /* 0x000000ff3a00720c */ /* 0x000fe40003f25270 */
[C---:B------:R-:W-:Y:S01]  /*2b70*/  LOP3.LUT R4, R0.reuse, 0xfffffe00, RZ, 0xc0, !PT ;  /* 0xfffffe0000047812 */ /* 0x040fe200078ec0ff */
[----:B------:R-:W-:Y:S01]  /*2b80*/  IMAD.SHL.U32 R0, R0, 0x10, RZ ;  /* 0x0000001000007824 */ /* 0x000fe200078e00ff */
[----:B------:R-:W-:Y:S02]  /*2b90*/  LOP3.LUT R6, R51, 0xf0, RZ, 0xc0, !PT ;  /* 0x000000f033067812 */ /* 0x000fe400078ec0ff */
[----:B------:R-:W-:Y:S02]  /*2ba0*/  LOP3.LUT R5, R5, 0xff0, RZ, 0xc0, !PT ;  /* 0x00000ff005057812 */ /* 0x000fe400078ec0ff */
[----:B------:R-:W-:-:S02]  /*2bb0*/  ISETP.NE.AND P6, PT, R56, RZ, PT ;  /* 0x000000ff3800720c */ /* 0x000fc40003fc5270 */
[----:B------:R-:W-:Y:S02]  /*2bc0*/  ISETP.NE.AND P5, PT, R50, RZ, PT ;  /* 0x000000ff3200720c */ /* 0x000fe40003fa5270 */
[----:B------:R-:W-:Y:S02]  /*2bd0*/  SEL R21, R21, 0x2, P2 ;  /* 0x0000000215157807 */ /* 0x000fe40001000000 */
[----:B------:R-:W-:Y:S02]  /*2be0*/  SEL R20, R20, 0x2, P1 ;  /* 0x0000000214147807 */ /* 0x000fe40000800000 */
[----:B------:R-:W-:Y:S01]  /*2bf0*/  IADD3 R6, R5, UR4, R6 ;  /* 0x0000000405067c10 */ /* 0x000fe2000fffe006 */
[----:B------:R-:W-:Y:S01]  /*2c00*/  IMAD.IADD R35, R36, 0x1, R35 ;  /* 0x0000000124237824 */ /* 0x000fe200078e0223 */
[----:B------:R-:W-:Y:S01]  /*2c10*/  BAR.SYNC.DEFER_BLOCKING 0x0 ;  /* 0x0000000000007b1d */ /* 0x000fe20000010000 */
[----:B------:R-:W-:Y:S02]  /*2c20*/  LOP3.LUT R5, R0, 0xffffe000, RZ, 0xc0, !PT ;  /* 0xffffe00000057812 */ /* 0x000fe400078ec0ff */
[----:B------:R-:W-:-:S02]  /*2c30*/  SEL R24, R24, 0x3, P3 ;  /* 0x0000000318187807 */ /* 0x000fc40001800000 */
[----:B------:R-:W-:Y:S01]  /*2c40*/  SEL R0, R23, 0x3, P4 ;  /* 0x0000000317007807 */ /* 0x000fe20002000000 */
[----:B------:R-:W-:Y:S01]  /*2c50*/  IMAD.IADD R4, R37, 0x1, -R4 ;  /* 0x0000000125047824 */ /* 0x000fe200078e0a04 */
[----:B0-----:R-:W-:Y:S01]  /*2c60*/  SEL R8, R21, 0x3, P5 ;  /* 0x0000000315087807 */ /* 0x001fe20002800000 */
[----:B------:R-:W-:Y:S01]  /*2c70*/  ULDC.64 UR4, c[0x0][0x220] ;  /* 0x0000880000047ab9 */ /* 0x000fe20000000a00 */
[----:B------:R-:W-:Y:S02]  /*2c80*/  SEL R20, R20, 0x3, P6 ;  /* 0x0000000314147807 */ /* 0x000fe40003000000 */
[----:B------:R-:W-:Y:S01]  /*2c90*/  LOP3.LUT R53, R54, R53, RZ, 0xfc, !PT ;  /* 0x0000003536357212 */ /* 0x000fe200078efcff */
[----:B------:R0:W-:Y:S04]  /*2ca0*/  STS.U8 [R35], R22 ;  /* 0x0000001623007388 */ /* 0x0001e80000000000 */
[----:B------:R0:W-:Y:S04]  /*2cb0*/  STS.U8 [R35+0x10], R27 ;  /* 0x0000101b23007388 */ /* 0x0001e80000000000 */
        /* <DEDUP_REMOVED lines=13> */
[----:B------:R0:W-:Y:S01]  /*2d90*/  STS.U8 [R35+0xf0], R20 ;  /* 0x0000f01423007388 */ /* 0x0001e20000000000 */
[C---:B------:R-:W-:Y:S01]  /*2da0*/  IMAD R4, R53.reuse, 0x200, R4 ;  /* 0x0000020035047824 */ /* 0x040fe200078e0204 */
[----:B------:R-:W-:Y:S01]  /*2db0*/  BAR.SYNC.DEFER_BLOCKING 0x0 ;  /* 0x0000000000007b1d */ /* 0x000fe20000010000 */
[----:B------:R-:W-:-:S02]  /*2dc0*/  ISETP.GE.AND P0, PT, R53, 0x10, PT ;  /* 0x000000103500780c */ /* 0x000fc40003f06270 */
[----:B------:R-:W-:-:S05]  /*2dd0*/  IMAD.IADD R4, R4, 0x1, R5 ;  /* 0x0000000104047824 */ /* 0x000fca00078e0205 */
[----:B-1----:R-:W-:-:S04]  /*2de0*/  IADD3 R2, P1, R4, UR4, RZ ;  /* 0x0000000404027c10 */ /* 0x002fc8000ff3e0ff */
[----:B------:R-:W-:Y:S02]  /*2df0*/  LEA.HI.X.SX32 R3, R4, UR5, 0x1, P1 ;  /* 0x0000000504037c11 */ /* 0x000fe400088f0eff */
[----:B0-----:R-:W-:Y:S07]  /*2e00*/  @P0 EXIT ;  /* 0x000000000000094d */ /* 0x001fee0003800000 */
[----:B------:R-:W0:Y:S04]  /*2e10*/  LDS.128 R4, [R6] ;  /* 0x0000000006047984 */ /* 0x000e280000000c00 */
[----:B0-----:R-:W-:Y:S01]  /*2e20*/  STG.E.128 desc[UR6][R2.64], R4 ;  /* 0x0000000402007986 */ /* 0x001fe2000c101d06 */
[----:B------:R-:W-:Y:S05]  /*2e30*/  EXIT ;  /* 0x000000000000794d */ /* 0x000fea0003800000 */
.L_x_0:
[----:B------:R-:W-:-:S00]  /*2e40*/  BRA `(.L_x_0) ;  /* 0xfffffffc00fc7947 */ /* 0x000fc0000383ffff */
[----:B------:R-:W-:-:S00]  /*2e50*/  NOP ;  /* 0x0000000000007918 */ /* 0x000fc00000000000 */
        /* <DEDUP_REMOVED lines=10> */
.L_x_1:


//--------------------- .nv.shared.triton_poi_fused_max_pool2d_with_indices_20 --------------------------
	.section	.nv.shared.triton_poi_fused_max_pool2d_with_indices_20,"aw",@nobits
	.sectionflags	@""
	.align	16
	.zero		1024


//--------------------- .nv.constant0.triton_poi_fused_max_pool2d_with_indices_20 --------------------------
	.section	.nv.constant0.triton_poi_fused_max_pool2d_with_indices_20,"a",@progbits
	.sectionflags	@""
	.align	4
.nv.constant0.triton_poi_fused_max_pool2d_with_indices_20:
	.zero		560
